// auto-generated by cutlass_sweep.conv — config: {"arch": "sm_100", "cluster_m": 2, "cluster_n": 1, "conv_kind": "fprop", "dtype": "e4m3", "ndim": 3, "tile_k": 32, "tile_m": 256, "tile_n": 64}
#include "cutlass/cutlass.h"
#include "cute/tensor.hpp"
#include "cutlass/kernel_hardware_info.hpp"
#include "cutlass/conv/convolution.h"
#include "cutlass/conv/dispatch_policy.hpp"
#include "cutlass/conv/collective/collective_builder.hpp"
#include "cutlass/conv/kernel/conv_universal.hpp"
#include "cutlass/conv/device/conv_universal_adapter.hpp"
#include "cutlass/epilogue/collective/collective_builder.hpp"

using namespace cute;
using Elem = cutlass::float_e4m3_t;
using Acc  = float;
using LayoutAB = cutlass::layout::TensorNDHWC;
using LayoutC  = cutlass::layout::TensorNDHWC;
constexpr auto ConvOp = cutlass::conv::Operator::kFprop;
using TileShape    = Shape<_256, _64, Shape<_32>>;
using ClusterShape = Shape<_2, _1, _1>;

using CollectiveEpilogue = typename cutlass::epilogue::collective::CollectiveBuilder<
    cutlass::arch::Sm100, cutlass::arch::OpClassTensorOp,
    TileShape, ClusterShape,
    cutlass::epilogue::collective::EpilogueTileAuto,
    Acc, Acc,
    Elem, LayoutC, 128 / cutlass::sizeof_bits<Elem>::value,
    Elem, LayoutC, 128 / cutlass::sizeof_bits<Elem>::value,
    cutlass::epilogue::collective::EpilogueScheduleAuto
  >::CollectiveOp;

using CollectiveMainloop = typename cutlass::conv::collective::CollectiveBuilder<
    cutlass::arch::Sm100, cutlass::arch::OpClassTensorOp, ConvOp,
    Elem, LayoutAB, 128 / cutlass::sizeof_bits<Elem>::value,
    Elem, LayoutAB, 128 / cutlass::sizeof_bits<Elem>::value,
    Acc,
    TileShape, ClusterShape,
    cutlass::conv::collective::StageCountAutoCarveout<
        static_cast<int>(sizeof(typename CollectiveEpilogue::SharedStorage))>,
    cutlass::conv::collective::KernelScheduleAuto
  >::CollectiveOp;

using ProblemShape = cutlass::conv::ConvProblemShape<
    ConvOp, CollectiveMainloop::DispatchPolicy::NumSpatialDimensions>;
using ConvKernel = cutlass::conv::kernel::ConvUniversal<
    ProblemShape, CollectiveMainloop, CollectiveEpilogue>;
using Conv = cutlass::conv::device::ConvUniversalAdapter<ConvKernel>;

auto* _anchor = &cutlass::device_kernel<ConvKernel>;


// ===== COMPILED SASS (sm_100a) =====

	.target	sm_100a

	.elftype	@"ET_EXEC"


//--------------------- .note.nv.tkinfo           --------------------------
	.section	.note.nv.tkinfo,"",@"SHT_NOTE"
	.sectionflags	@"SHF_NOTE_NV_TKINFO"
	.tkinfo
        /*0018*/ 	.word	0x00000002
        /*0030*/ 	.string	""
        /*0030*/ 	.string	"ptxas"
        /*0030*/ 	.string	"Cuda compilation tools, release 13.0, V13.0.88"
        /*0030*/ 	.string	"Build cuda_13.0.r13.0/compiler.36424714_0"
        /*0030*/ 	.string	"-arch sm_100a -m 64 "



//--------------------- .note.nv.cuinfo           --------------------------
	.section	.note.nv.cuinfo,"",@"SHT_NOTE"
	.sectionflags	@"SHF_NOTE_NV_CUINFO"
        /*0018*/ 	.short	0x0002
        /*001a*/ 	.short	0x0064
        /*001c*/ 	.short	0x0082
	.zero		2


//--------------------- .nv.info                  --------------------------
	.section	.nv.info,"",@"SHT_CUDA_INFO"
	.align	4


	//----- nvinfo : EIATTR_REGCOUNT
	.align		4
        /*0000*/ 	.byte	0x04, 0x2f
        /*0002*/ 	.short	(.L_19 - .L_18)
	.align		4
.L_18:
        /*0004*/ 	.word	index@(_ZN7cutlass13device_kernelINS_4conv6kernel13ConvUniversalINS1_16ConvProblemShapeILNS1_8OperatorE0ELi3EEENS1_10collective14CollectiveConvINS1_47MainloopSm100TmaUmmaWarpSpecializedImplicitGemmILS5_0ELi41ELi3ELi1ELi2EN4cute5tupleIJNSA_1CILi2EEENSC_ILi1EEESE_EEEEENSB_IJNSC_ILi256EEENSC_ILi64EEENSB_IJNSC_ILi32EEEEEEEEENS_12float_e4m3_tESM_NSA_8TiledMMAINSA_8MMA_AtomIJNSA_10MMA_TraitsINSA_25SM100_MMA_F8F6F4_2x1SM_SSEJSM_SM_fSH_SI_NSA_17integral_constantINSA_4UMMA5MajorELST_0EEESU_NSR_INSS_7ScaleInELSV_0EEESW_EEEEEENSA_6LayoutINSB_IJSE_SE_SE_EEENSB_IJNSC_ILi0EEES11_S11_EEEEENSB_IJNSA_10UnderscoreES14_S14_EEEEENS7_6detail27Sm100ImplicitGemmTileTraitsINSA_25SM100_TMA_2SM_LOAD_IM2COLENSA_14ComposedLayoutINSA_7SwizzleILi1ELi4ELi3EEENSA_18smem_ptr_flag_bitsILi8EEENSZ_INSB_IJNSC_ILi8EEESJ_EEENSB_IJSJ_SE_EEEEEEEvEENS18_INSA_18SM100_TMA_2SM_LOADES1J_vEEEENS_8epilogue10collective18CollectiveEpilogueINS1O_23Sm100TmaWarpSpecializedILi1ELi1ELi64ELb0ELb0EEEJNSB_IJNSC_ILi128EEESI_SK_EEENSB_IJNSZ_IS1T_SE_EENSZ_ISI_SE_EEEEESM_NSB_IJNSB_IJllllEEESE_S11_EEESM_S1Z_NS1O_6fusion15FusionCallbacksIS1S_NS20_17LinearCombinationISM_fSM_fLNS_15FloatRoundStyleE2EEES1U_S1X_JEEENSA_5SM1004TMEM4LOAD26SM100_TMEM_LOAD_32dp32b64xENSA_20SM90_TMA_LOAD_IM2COLENS1A_INS1B_ILi2ELi4ELi3EEES1E_NSZ_INSB_IJS1F_SI_EEENSB_IJSI_SE_EEEEEEENSA_39AutoVectorizingCopyWithAssumedAlignmentILi128EEENSA_21SM90_TMA_STORE_IM2COLES2F_S2H_S2H_EEEvvEEEEvNT_6ParamsE)
        /*0008*/ 	.word	0x0000009b


	//----- nvinfo : EIATTR_FRAME_SIZE
	.align		4
.L_19:
        /*000c*/ 	.byte	0x04, 0x11
        /*000e*/ 	.short	(.L_21 - .L_20)
	.align		4
.L_20:
        /*0010*/ 	.word	index@($__internal_2_$__cuda_sm10x_tcgen05_guardrail_trap_unallocated_columns_being_dealloced)
        /*0014*/ 	.word	0x00000008


	//----- nvinfo : EIATTR_FRAME_SIZE
	.align		4
.L_21:
        /*0018*/ 	.byte	0x04, 0x11
        /*001a*/ 	.short	(.L_23 - .L_22)
	.align		4
.L_22:
        /*001c*/ 	.word	index@($__internal_1_$__cuda_sm10x_tcgen05_guardrail_trap_phase_invalid_during_alloc)
        /*0020*/ 	.word	0x00000008


	//----- nvinfo : EIATTR_FRAME_SIZE
	.align		4
.L_23:
        /*0024*/ 	.byte	0x04, 0x11
        /*0026*/ 	.short	(.L_25 - .L_24)
	.align		4
.L_24:
        /*0028*/ 	.word	index@($__internal_0_$__cuda_sm10x_tcgen05_guardrail_trap_col_being_dealloced_not_returned_by_alloc)
        /*002c*/ 	.word	0x00000008


	//----- nvinfo : EIATTR_FRAME_SIZE
	.align		4
.L_25:
        /*0030*/ 	.byte	0x04, 0x11
        /*0032*/ 	.short	(.L_27 - .L_26)
	.align		4
.L_26:
        /*0034*/ 	.word	index@(_ZN7cutlass13device_kernelINS_4conv6kernel13ConvUniversalINS1_16ConvProblemShapeILNS1_8OperatorE0ELi3EEENS1_10collective14CollectiveConvINS1_47MainloopSm100TmaUmmaWarpSpecializedImplicitGemmILS5_0ELi41ELi3ELi1ELi2EN4cute5tupleIJNSA_1CILi2EEENSC_ILi1EEESE_EEEEENSB_IJNSC_ILi256EEENSC_ILi64EEENSB_IJNSC_ILi32EEEEEEEEENS_12float_e4m3_tESM_NSA_8TiledMMAINSA_8MMA_AtomIJNSA_10MMA_TraitsINSA_25SM100_MMA_F8F6F4_2x1SM_SSEJSM_SM_fSH_SI_NSA_17integral_constantINSA_4UMMA5MajorELST_0EEESU_NSR_INSS_7ScaleInELSV_0EEESW_EEEEEENSA_6LayoutINSB_IJSE_SE_SE_EEENSB_IJNSC_ILi0EEES11_S11_EEEEENSB_IJNSA_10UnderscoreES14_S14_EEEEENS7_6detail27Sm100ImplicitGemmTileTraitsINSA_25SM100_TMA_2SM_LOAD_IM2COLENSA_14ComposedLayoutINSA_7SwizzleILi1ELi4ELi3EEENSA_18smem_ptr_flag_bitsILi8EEENSZ_INSB_IJNSC_ILi8EEESJ_EEENSB_IJSJ_SE_EEEEEEEvEENS18_INSA_18SM100_TMA_2SM_LOADES1J_vEEEENS_8epilogue10collective18CollectiveEpilogueINS1O_23Sm100TmaWarpSpecializedILi1ELi1ELi64ELb0ELb0EEEJNSB_IJNSC_ILi128EEESI_SK_EEENSB_IJNSZ_IS1T_SE_EENSZ_ISI_SE_EEEEESM_NSB_IJNSB_IJllllEEESE_S11_EEESM_S1Z_NS1O_6fusion15FusionCallbacksIS1S_NS20_17LinearCombinationISM_fSM_fLNS_15FloatRoundStyleE2EEES1U_S1X_JEEENSA_5SM1004TMEM4LOAD26SM100_TMEM_LOAD_32dp32b64xENSA_20SM90_TMA_LOAD_IM2COLENS1A_INS1B_ILi2ELi4ELi3EEES1E_NSZ_INSB_IJS1F_SI_EEENSB_IJSI_SE_EEEEEEENSA_39AutoVectorizingCopyWithAssumedAlignmentILi128EEENSA_21SM90_TMA_STORE_IM2COLES2F_S2H_S2H_EEEvvEEEEvNT_6ParamsE)
        /*0038*/ 	.word	0x00000008


	//----- nvinfo : EIATTR_MIN_STACK_SIZE
	.align		4
.L_27:
        /*003c*/ 	.byte	0x04, 0x12
        /*003e*/ 	.short	(.L_29 - .L_28)
	.align		4
.L_28:
        /*0040*/ 	.word	index@(_ZN7cutlass13device_kernelINS_4conv6kernel13ConvUniversalINS1_16ConvProblemShapeILNS1_8OperatorE0ELi3EEENS1_10collective14CollectiveConvINS1_47MainloopSm100TmaUmmaWarpSpecializedImplicitGemmILS5_0ELi41ELi3ELi1ELi2EN4cute5tupleIJNSA_1CILi2EEENSC_ILi1EEESE_EEEEENSB_IJNSC_ILi256EEENSC_ILi64EEENSB_IJNSC_ILi32EEEEEEEEENS_12float_e4m3_tESM_NSA_8TiledMMAINSA_8MMA_AtomIJNSA_10MMA_TraitsINSA_25SM100_MMA_F8F6F4_2x1SM_SSEJSM_SM_fSH_SI_NSA_17integral_constantINSA_4UMMA5MajorELST_0EEESU_NSR_INSS_7ScaleInELSV_0EEESW_EEEEEENSA_6LayoutINSB_IJSE_SE_SE_EEENSB_IJNSC_ILi0EEES11_S11_EEEEENSB_IJNSA_10UnderscoreES14_S14_EEEEENS7_6detail27Sm100ImplicitGemmTileTraitsINSA_25SM100_TMA_2SM_LOAD_IM2COLENSA_14ComposedLayoutINSA_7SwizzleILi1ELi4ELi3EEENSA_18smem_ptr_flag_bitsILi8EEENSZ_INSB_IJNSC_ILi8EEESJ_EEENSB_IJSJ_SE_EEEEEEEvEENS18_INSA_18SM100_TMA_2SM_LOADES1J_vEEEENS_8epilogue10collective18CollectiveEpilogueINS1O_23Sm100TmaWarpSpecializedILi1ELi1ELi64ELb0ELb0EEEJNSB_IJNSC_ILi128EEESI_SK_EEENSB_IJNSZ_IS1T_SE_EENSZ_ISI_SE_EEEEESM_NSB_IJNSB_IJllllEEESE_S11_EEESM_S1Z_NS1O_6fusion15FusionCallbacksIS1S_NS20_17LinearCombinationISM_fSM_fLNS_15FloatRoundStyleE2EEES1U_S1X_JEEENSA_5SM1004TMEM4LOAD26SM100_TMEM_LOAD_32dp32b64xENSA_20SM90_TMA_LOAD_IM2COLENS1A_INS1B_ILi2ELi4ELi3EEES1E_NSZ_INSB_IJS1F_SI_EEENSB_IJSI_SE_EEEEEEENSA_39AutoVectorizingCopyWithAssumedAlignmentILi128EEENSA_21SM90_TMA_STORE_IM2COLES2F_S2H_S2H_EEEvvEEEEvNT_6ParamsE)
        /*0044*/ 	.word	0x00000008
.L_29:


//--------------------- .nv.compat                --------------------------
	.section	.nv.compat,"",@"SHT_CUDA_COMPAT_INFO"
	.align	4
        /*0000*/ 	.byte	0x02, 0x09, 0x01, 0x00, 0x02, 0x02, 0x02, 0x00, 0x02, 0x05, 0x05, 0x00, 0x03, 0x07, 0x01, 0x01
        /*0010*/ 	.byte	0x02, 0x03, 0x01, 0x00, 0x02, 0x06, 0x01, 0x00, 0x04, 0x0b, 0x08, 0x00, 0x09, 0x00, 0x00, 0x00
        /*0020*/ 	.byte	0x00, 0x00, 0x00, 0x00


//--------------------- .nv.info._ZN7cutlass13device_kernelINS_4conv6kernel13ConvUniversalINS1_16ConvProblemShapeILNS1_8OperatorE0ELi3EEENS1_10collective14CollectiveConvINS1_47MainloopSm100TmaUmmaWarpSpecializedImplicitGemmILS5_0ELi41ELi3ELi1ELi2EN4cute5tupleIJNSA_1CILi2EEENSC_ILi1EEESE_EEEEENSB_IJNSC_ILi256EEENSC_ILi64EEENSB_IJNSC_ILi32EEEEEEEEENS_12float_e4m3_tESM_NSA_8TiledMMAINSA_8MMA_AtomIJNSA_10MMA_TraitsINSA_25SM100_MMA_F8F6F4_2x1SM_SSEJSM_SM_fSH_SI_NSA_17integral_constantINSA_4UMMA5MajorELST_0EEESU_NSR_INSS_7ScaleInELSV_0EEESW_EEEEEENSA_6LayoutINSB_IJSE_SE_SE_EEENSB_IJNSC_ILi0EEES11_S11_EEEEENSB_IJNSA_10UnderscoreES14_S14_EEEEENS7_6detail27Sm100ImplicitGemmTileTraitsINSA_25SM100_TMA_2SM_LOAD_IM2COLENSA_14ComposedLayoutINSA_7SwizzleILi1ELi4ELi3EEENSA_18smem_ptr_flag_bitsILi8EEENSZ_INSB_IJNSC_ILi8EEESJ_EEENSB_IJSJ_SE_EEEEEEEvEENS18_INSA_18SM100_TMA_2SM_LOADES1J_vEEEENS_8epilogue10collective18CollectiveEpilogueINS1O_23Sm100TmaWarpSpecializedILi1ELi1ELi64ELb0ELb0EEEJNSB_IJNSC_ILi128EEESI_SK_EEENSB_IJNSZ_IS1T_SE_EENSZ_ISI_SE_EEEEESM_NSB_IJNSB_IJllllEEESE_S11_EEESM_S1Z_NS1O_6fusion15FusionCallbacksIS1S_NS20_17LinearCombinationISM_fSM_fLNS_15FloatRoundStyleE2EEES1U_S1X_JEEENSA_5SM1004TMEM4LOAD26SM100_TMEM_LOAD_32dp32b64xENSA_20SM90_TMA_LOAD_IM2COLENS1A_INS1B_ILi2ELi4ELi3EEES1E_NSZ_INSB_IJS1F_SI_EEENSB_IJSI_SE_EEEEEEENSA_39AutoVectorizingCopyWithAssumedAlignmentILi128EEENSA_21SM90_TMA_STORE_IM2COLES2F_S2H_S2H_EEEvvEEEEvNT_6ParamsE --------------------------
	.section	.nv.info._ZN7cutlass13device_kernelINS_4conv6kernel13ConvUniversalINS1_16ConvProblemShapeILNS1_8OperatorE0ELi3EEENS1_10collective14CollectiveConvINS1_47MainloopSm100TmaUmmaWarpSpecializedImplicitGemmILS5_0ELi41ELi3ELi1ELi2EN4cute5tupleIJNSA_1CILi2EEENSC_ILi1EEESE_EEEEENSB_IJNSC_ILi256EEENSC_ILi64EEENSB_IJNSC_ILi32EEEEEEEEENS_12float_e4m3_tESM_NSA_8TiledMMAINSA_8MMA_AtomIJNSA_10MMA_TraitsINSA_25SM100_MMA_F8F6F4_2x1SM_SSEJSM_SM_fSH_SI_NSA_17integral_constantINSA_4UMMA5MajorELST_0EEESU_NSR_INSS_7ScaleInELSV_0EEESW_EEEEEENSA_6LayoutINSB_IJSE_SE_SE_EEENSB_IJNSC_ILi0EEES11_S11_EEEEENSB_IJNSA_10UnderscoreES14_S14_EEEEENS7_6detail27Sm100ImplicitGemmTileTraitsINSA_25SM100_TMA_2SM_LOAD_IM2COLENSA_14ComposedLayoutINSA_7SwizzleILi1ELi4ELi3EEENSA_18smem_ptr_flag_bitsILi8EEENSZ_INSB_IJNSC_ILi8EEESJ_EEENSB_IJSJ_SE_EEEEEEEvEENS18_INSA_18SM100_TMA_2SM_LOADES1J_vEEEENS_8epilogue10collective18CollectiveEpilogueINS1O_23Sm100TmaWarpSpecializedILi1ELi1ELi64ELb0ELb0EEEJNSB_IJNSC_ILi128EEESI_SK_EEENSB_IJNSZ_IS1T_SE_EENSZ_ISI_SE_EEEEESM_NSB_IJNSB_IJllllEEESE_S11_EEESM_S1Z_NS1O_6fusion15FusionCallbacksIS1S_NS20_17LinearCombinationISM_fSM_fLNS_15FloatRoundStyleE2EEES1U_S1X_JEEENSA_5SM1004TMEM4LOAD26SM100_TMEM_LOAD_32dp32b64xENSA_20SM90_TMA_LOAD_IM2COLENS1A_INS1B_ILi2ELi4ELi3EEES1E_NSZ_INSB_IJS1F_SI_EEENSB_IJSI_SE_EEEEEEENSA_39AutoVectorizingCopyWithAssumedAlignmentILi128EEENSA_21SM90_TMA_STORE_IM2COLES2F_S2H_S2H_EEEvvEEEEvNT_6ParamsE,"",@"SHT_CUDA_INFO"
	.sectionflags	@""
	.align	4


	//----- nvinfo : EIATTR_CUDA_API_VERSION
	.align		4
        /*0000*/ 	.byte	0x04, 0x37
        /*0002*/ 	.short	(.L_31 - .L_30)
.L_30:
        /*0004*/ 	.word	0x00000082


	//----- nvinfo : EIATTR_KPARAM_INFO
	.align		4
.L_31:
        /*0008*/ 	.byte	0x04, 0x17
        /*000a*/ 	.short	(.L_33 - .L_32)
.L_32:
        /*000c*/ 	.word	0x00000000
        /*0010*/ 	.short	0x0000
        /*0012*/ 	.short	0x0000
        /*0014*/ 	.byte	0x00, 0xf0, 0x01, 0x24


	//----- nvinfo : EIATTR_AT_ENTRY_FRAGMENTS
	.align		4
.L_33:
        /*0018*/ 	.byte	0x04, 0x4f
        /*001a*/ 	.short	(.L_35 - .L_34)


	//   ....[0]....
.L_34:
        /*001c*/ 	.word	0x00000007


	//----- nvinfo : EIATTR_RESERVED_SMEM_USED
	.align		4
.L_35:
        /*0020*/ 	.byte	0x01, 0x41
	.zero		2


	//----- nvinfo : EIATTR_SPARSE_MMA_MASK
	.align		4
        /*0024*/ 	.byte	0x03, 0x50
        /*0026*/ 	.short	0x0000


	//----- nvinfo : EIATTR_TCGEN05_2CTA_USED
	.align		4
        /*0028*/ 	.byte	0x01, 0x52
	.zero		2


	//----- nvinfo : EIATTR_MAXREG_COUNT
	.align		4
        /*002c*/ 	.byte	0x03, 0x1b
        /*002e*/ 	.short	0x00ff


	//----- nvinfo : EIATTR_NUM_BARRIERS
	.align		4
        /*0030*/ 	.byte	0x02, 0x4c
        /*0032*/ 	.byte	0x07
	.zero		1


	//----- nvinfo : EIATTR_EXTERNS
	.align		4
        /*0034*/ 	.byte	0x04, 0x0f
        /*0036*/ 	.short	(.L_37 - .L_36)


	//   ....[0]....
	.align		4
.L_36:
        /*0038*/ 	.word	index@(__assertfail)


	//----- nvinfo : EIATTR_MERCURY_ISA_VERSION
	.align		4
.L_37:
        /*003c*/ 	.byte	0x03, 0x5f
        /*003e*/ 	.short	0x0101


	//----- nvinfo : EIATTR_INT_WARP_WIDE_INSTR_OFFSETS
	.align		4
        /*0040*/ 	.byte	0x04, 0x31
        /*0042*/ 	.short	(.L_39 - .L_38)


	//   ....[0]....
.L_38:
        /*0044*/ 	.word	0x000010c0


	//   ....[1]....
        /*0048*/ 	.word	0x00001170


	//   ....[2]....
        /*004c*/ 	.word	0x00005de0


	//   ....[3]....
        /*0050*/ 	.word	0x00005e00


	//   ....[4]....
        /*0054*/ 	.word	0x00005e30


	//   ....[5]....
        /*0058*/ 	.word	0x000069a0


	//   ....[6]....
        /*005c*/ 	.word	0x00006c10


	//----- nvinfo : EIATTR_COOP_GROUP_MASK_REGIDS
	.align		4
.L_39:
        /*0060*/ 	.byte	0x04, 0x29
        /*0062*/ 	.short	(.L_41 - .L_40)


	//   ....[0]....
.L_40:
        /*0064*/ 	.word	0xffffffff


	//   ....[1]....
        /*0068*/ 	.word	0xffffffff


	//   ....[2]....
        /*006c*/ 	.word	0xffffffff


	//   ....[3]....
        /*0070*/ 	.word	0xffffffff


	//   ....[4]....
        /*0074*/ 	.word	0xffffffff


	//   ....[5]....
        /*0078*/ 	.word	0xffffffff


	//   ....[6]....
        /*007c*/ 	.word	0xffffffff


	//   ....[7]....
        /*0080*/ 	.word	0xffffffff


	//   ....[8]....
        /*0084*/ 	.word	0xffffffff


	//   ....[9]....
        /*0088*/ 	.word	0xffffffff


	//   ....[10]....
        /*008c*/ 	.word	0xffffffff


	//   ....[11]....
        /*0090*/ 	.word	0xffffffff


	//   ....[12]....
        /*0094*/ 	.word	0xffffffff


	//----- nvinfo : EIATTR_COOP_GROUP_INSTR_OFFSETS
	.align		4
.L_41:
        /*0098*/ 	.byte	0x04, 0x28
        /*009a*/ 	.short	(.L_43 - .L_42)


	//   ....[0]....
.L_42:
        /*009c*/ 	.word	0x000000d0


	//   ....[1]....
        /*00a0*/ 	.word	0x00000540


	//   ....[2]....
        /*00a4*/ 	.word	0x00000bb0


	//   ....[3]....
        /*00a8*/ 	.word	0x00000cf0


	//   ....[4]....
        /*00ac*/ 	.word	0x00000df0


	//   ....[5]....
        /*00b0*/ 	.word	0x00000f40


	//   ....[6]....
        /*00b4*/ 	.word	0x000011e0


	//   ....[7]....
        /*00b8*/ 	.word	0x00002af0


	//   ....[8]....
        /*00bc*/ 	.word	0x00004e50


	//   ....[9]....
        /*00c0*/ 	.word	0x00005320


	//   ....[10]....
        /*00c4*/ 	.word	0x00005350


	//   ....[11]....
        /*00c8*/ 	.word	0x00005cf0


	//   ....[12]....
        /*00cc*/ 	.word	0x00005f00


	//----- nvinfo : EIATTR_VRC_CTA_INIT_COUNT
	.align		4
.L_43:
        /*00d0*/ 	.byte	0x02, 0x4a
        /*00d2*/ 	.byte	0x80
	.zero		1


	//----- nvinfo : EIATTR_SYSCALL_OFFSETS
	.align		4
        /*00d4*/ 	.byte	0x04, 0x46
        /*00d6*/ 	.short	(.L_45 - .L_44)


	//   ....[0]....
.L_44:
        /*00d8*/ 	.word	0x00007740


	//   ....[1]....
        /*00dc*/ 	.word	0x00007880


	//   ....[2]....
        /*00e0*/ 	.word	0x00008060


	//----- nvinfo : EIATTR_MBARRIER_INSTR_OFFSETS
	.align		4
.L_45:
        /*00e4*/ 	.byte	0x04, 0x39
        /*00e6*/ 	.short	(.L_47 - .L_46)


	//   ....[0]....
.L_46:
        /*00e8*/ 	.word	0x00000670
        /*00ec*/ 	.word	0x000000ff
        /*00f0*/ 	.word	0x00000000
        /*00f4*/ 	.short	0x0100
        /*00f6*/ 	.byte	0x04
	.zero		1


	//   ....[1]....
        /*00f8*/ 	.word	0x00000680
        /*00fc*/ 	.word	0x000000ff
        /*0100*/ 	.word	0x00000148
        /*0104*/ 	.short	0x0100
        /*0106*/ 	.byte	0x04
	.zero		1


	//   ....[2]....
        /*0108*/ 	.word	0x00000690
        /*010c*/ 	.word	0x000000ff
        /*0110*/ 	.word	0x00000008
        /*0114*/ 	.short	0x0100
        /*0116*/ 	.byte	0x04
	.zero		1


	//   ....[3]....
        /*0118*/ 	.word	0x000006a0
        /*011c*/ 	.word	0x000000ff
        /*0120*/ 	.word	0x00000150
        /*0124*/ 	.short	0x0100
        /*0126*/ 	.byte	0x04
	.zero		1


	//   ....[4]....
        /*0128*/ 	.word	0x000006b0
        /*012c*/ 	.word	0x000000ff
        /*0130*/ 	.word	0x00000010
        /*0134*/ 	.short	0x0100
        /*0136*/ 	.byte	0x04
	.zero		1


	//   ....[5]....
        /*0138*/ 	.word	0x000006c0
        /*013c*/ 	.word	0x000000ff
        /*0140*/ 	.word	0x00000158
        /*0144*/ 	.short	0x0100
        /*0146*/ 	.byte	0x04
	.zero		1


	//   ....[6]....
        /*0148*/ 	.word	0x000006d0
        /*014c*/ 	.word	0x000000ff
        /*0150*/ 	.word	0x00000018
        /*0154*/ 	.short	0x0100
        /*0156*/ 	.byte	0x04
	.zero		1


	//   ....[7]....
        /*0158*/ 	.word	0x000006e0
        /*015c*/ 	.word	0x000000ff
        /*0160*/ 	.word	0x00000160
        /*0164*/ 	.short	0x0100
        /*0166*/ 	.byte	0x04
	.zero		1


	//   ....[8]....
        /*0168*/ 	.word	0x000006f0
        /*016c*/ 	.word	0x000000ff
        /*0170*/ 	.word	0x00000020
        /*0174*/ 	.short	0x0100
        /*0176*/ 	.byte	0x04
	.zero		1


	//   ....[9]....
        /*0178*/ 	.word	0x00000700
        /*017c*/ 	.word	0x000000ff
        /*0180*/ 	.word	0x00000168
        /*0184*/ 	.short	0x0100
        /*0186*/ 	.byte	0x04
	.zero		1


	//   ....[10]....
        /*0188*/ 	.word	0x00000710
        /*018c*/ 	.word	0x000000ff
        /*0190*/ 	.word	0x00000028
        /*0194*/ 	.short	0x0100
        /*0196*/ 	.byte	0x04
	.zero		1


	//   ....[11]....
        /*0198*/ 	.word	0x00000720
        /*019c*/ 	.word	0x000000ff
        /*01a0*/ 	.word	0x00000170
        /*01a4*/ 	.short	0x0100
        /*01a6*/ 	.byte	0x04
	.zero		1


	//   ....[12]....
        /*01a8*/ 	.word	0x00000730
        /*01ac*/ 	.word	0x000000ff
        /*01b0*/ 	.word	0x00000030
        /*01b4*/ 	.short	0x0100
        /*01b6*/ 	.byte	0x04
	.zero		1


	//   ....[13]....
        /*01b8*/ 	.word	0x00000740
        /*01bc*/ 	.word	0x000000ff
        /*01c0*/ 	.word	0x00000178
        /*01c4*/ 	.short	0x0100
        /*01c6*/ 	.byte	0x04
	.zero		1


	//   ....[14]....
        /*01c8*/ 	.word	0x00000750
        /*01cc*/ 	.word	0x000000ff
        /*01d0*/ 	.word	0x00000038
        /*01d4*/ 	.short	0x0100
        /*01d6*/ 	.byte	0x04
	.zero		1


	//   ....[15]....
        /*01d8*/ 	.word	0x00000760
        /*01dc*/ 	.word	0x000000ff
        /*01e0*/ 	.word	0x00000180
        /*01e4*/ 	.short	0x0100
        /*01e6*/ 	.byte	0x04
	.zero		1


	//   ....[16]....
        /*01e8*/ 	.word	0x00000770
        /*01ec*/ 	.word	0x000000ff
        /*01f0*/ 	.word	0x00000040
        /*01f4*/ 	.short	0x0100
        /*01f6*/ 	.byte	0x04
	.zero		1


	//   ....[17]....
        /*01f8*/ 	.word	0x00000780
        /*01fc*/ 	.word	0x000000ff
        /*0200*/ 	.word	0x00000188
        /*0204*/ 	.short	0x0100
        /*0206*/ 	.byte	0x04
	.zero		1


	//   ....[18]....
        /*0208*/ 	.word	0x00000790
        /*020c*/ 	.word	0x000000ff
        /*0210*/ 	.word	0x00000048
        /*0214*/ 	.short	0x0100
        /*0216*/ 	.byte	0x04
	.zero		1


	//   ....[19]....
        /*0218*/ 	.word	0x000007a0
        /*021c*/ 	.word	0x000000ff
        /*0220*/ 	.word	0x00000190
        /*0224*/ 	.short	0x0100
        /*0226*/ 	.byte	0x04
	.zero		1


	//   ....[20]....
        /*0228*/ 	.word	0x000007b0
        /*022c*/ 	.word	0x000000ff
        /*0230*/ 	.word	0x00000050
        /*0234*/ 	.short	0x0100
        /*0236*/ 	.byte	0x04
	.zero		1


	//   ....[21]....
        /*0238*/ 	.word	0x000007c0
        /*023c*/ 	.word	0x000000ff
        /*0240*/ 	.word	0x00000198
        /*0244*/ 	.short	0x0100
        /*0246*/ 	.byte	0x04
	.zero		1


	//   ....[22]....
        /*0248*/ 	.word	0x000007d0
        /*024c*/ 	.word	0x000000ff
        /*0250*/ 	.word	0x00000058
        /*0254*/ 	.short	0x0100
        /*0256*/ 	.byte	0x04
	.zero		1


	//   ....[23]....
        /*0258*/ 	.word	0x000007e0
        /*025c*/ 	.word	0x000000ff
        /*0260*/ 	.word	0x000001a0
        /*0264*/ 	.short	0x0100
        /*0266*/ 	.byte	0x04
	.zero		1


	//   ....[24]....
        /*0268*/ 	.word	0x000007f0
        /*026c*/ 	.word	0x000000ff
        /*0270*/ 	.word	0x00000060
        /*0274*/ 	.short	0x0100
        /*0276*/ 	.byte	0x04
	.zero		1


	//   ....[25]....
        /*0278*/ 	.word	0x00000800
        /*027c*/ 	.word	0x000000ff
        /*0280*/ 	.word	0x000001a8
        /*0284*/ 	.short	0x0100
        /*0286*/ 	.byte	0x04
	.zero		1


	//   ....[26]....
        /*0288*/ 	.word	0x00000810
        /*028c*/ 	.word	0x000000ff
        /*0290*/ 	.word	0x00000068
        /*0294*/ 	.short	0x0100
        /*0296*/ 	.byte	0x04
	.zero		1


	//   ....[27]....
        /*0298*/ 	.word	0x00000820
        /*029c*/ 	.word	0x000000ff
        /*02a0*/ 	.word	0x000001b0
        /*02a4*/ 	.short	0x0100
        /*02a6*/ 	.byte	0x04
	.zero		1


	//   ....[28]....
        /*02a8*/ 	.word	0x00000830
        /*02ac*/ 	.word	0x000000ff
        /*02b0*/ 	.word	0x00000070
        /*02b4*/ 	.short	0x0100
        /*02b6*/ 	.byte	0x04
	.zero		1


	//   ....[29]....
        /*02b8*/ 	.word	0x00000840
        /*02bc*/ 	.word	0x000000ff
        /*02c0*/ 	.word	0x000001b8
        /*02c4*/ 	.short	0x0100
        /*02c6*/ 	.byte	0x04
	.zero		1


	//   ....[30]....
        /*02c8*/ 	.word	0x00000850
        /*02cc*/ 	.word	0x000000ff
        /*02d0*/ 	.word	0x00000078
        /*02d4*/ 	.short	0x0100
        /*02d6*/ 	.byte	0x04
	.zero		1


	//   ....[31]....
        /*02d8*/ 	.word	0x00000860
        /*02dc*/ 	.word	0x000000ff
        /*02e0*/ 	.word	0x000001c0
        /*02e4*/ 	.short	0x0100
        /*02e6*/ 	.byte	0x04
	.zero		1


	//   ....[32]....
        /*02e8*/ 	.word	0x00000870
        /*02ec*/ 	.word	0x000000ff
        /*02f0*/ 	.word	0x00000080
        /*02f4*/ 	.short	0x0100
        /*02f6*/ 	.byte	0x04
	.zero		1


	//   ....[33]....
        /*02f8*/ 	.word	0x00000880
        /*02fc*/ 	.word	0x000000ff
        /*0300*/ 	.word	0x000001c8
        /*0304*/ 	.short	0x0100
        /*0306*/ 	.byte	0x04
	.zero		1


	//   ....[34]....
        /*0308*/ 	.word	0x00000890
        /*030c*/ 	.word	0x000000ff
        /*0310*/ 	.word	0x00000088
        /*0314*/ 	.short	0x0100
        /*0316*/ 	.byte	0x04
	.zero		1


	//   ....[35]....
        /*0318*/ 	.word	0x000008a0
        /*031c*/ 	.word	0x000000ff
        /*0320*/ 	.word	0x000001d0
        /*0324*/ 	.short	0x0100
        /*0326*/ 	.byte	0x04
	.zero		1


	//   ....[36]....
        /*0328*/ 	.word	0x000008b0
        /*032c*/ 	.word	0x000000ff
        /*0330*/ 	.word	0x00000090
        /*0334*/ 	.short	0x0100
        /*0336*/ 	.byte	0x04
	.zero		1


	//   ....[37]....
        /*0338*/ 	.word	0x000008c0
        /*033c*/ 	.word	0x000000ff
        /*0340*/ 	.word	0x000001d8
        /*0344*/ 	.short	0x0100
        /*0346*/ 	.byte	0x04
	.zero		1


	//   ....[38]....
        /*0348*/ 	.word	0x000008d0
        /*034c*/ 	.word	0x000000ff
        /*0350*/ 	.word	0x00000098
        /*0354*/ 	.short	0x0100
        /*0356*/ 	.byte	0x04
	.zero		1


	//   ....[39]....
        /*0358*/ 	.word	0x000008e0
        /*035c*/ 	.word	0x000000ff
        /*0360*/ 	.word	0x000001e0
        /*0364*/ 	.short	0x0100
        /*0366*/ 	.byte	0x04
	.zero		1


	//   ....[40]....
        /*0368*/ 	.word	0x000008f0
        /*036c*/ 	.word	0x000000ff
        /*0370*/ 	.word	0x000000a0
        /*0374*/ 	.short	0x0100
        /*0376*/ 	.byte	0x04
	.zero		1


	//   ....[41]....
        /*0378*/ 	.word	0x00000900
        /*037c*/ 	.word	0x000000ff
        /*0380*/ 	.word	0x000001e8
        /*0384*/ 	.short	0x0100
        /*0386*/ 	.byte	0x04
	.zero		1


	//   ....[42]....
        /*0388*/ 	.word	0x00000910
        /*038c*/ 	.word	0x000000ff
        /*0390*/ 	.word	0x000000a8
        /*0394*/ 	.short	0x0100
        /*0396*/ 	.byte	0x04
	.zero		1


	//   ....[43]....
        /*0398*/ 	.word	0x00000920
        /*039c*/ 	.word	0x000000ff
        /*03a0*/ 	.word	0x000001f0
        /*03a4*/ 	.short	0x0100
        /*03a6*/ 	.byte	0x04
	.zero		1


	//   ....[44]....
        /*03a8*/ 	.word	0x00000930
        /*03ac*/ 	.word	0x000000ff
        /*03b0*/ 	.word	0x000000b0
        /*03b4*/ 	.short	0x0100
        /*03b6*/ 	.byte	0x04
	.zero		1


	//   ....[45]....
        /*03b8*/ 	.word	0x00000940
        /*03bc*/ 	.word	0x000000ff
        /*03c0*/ 	.word	0x000001f8
        /*03c4*/ 	.short	0x0100
        /*03c6*/ 	.byte	0x04
	.zero		1


	//   ....[46]....
        /*03c8*/ 	.word	0x00000950
        /*03cc*/ 	.word	0x000000ff
        /*03d0*/ 	.word	0x000000b8
        /*03d4*/ 	.short	0x0100
        /*03d6*/ 	.byte	0x04
	.zero		1


	//   ....[47]....
        /*03d8*/ 	.word	0x00000960
        /*03dc*/ 	.word	0x000000ff
        /*03e0*/ 	.word	0x00000200
        /*03e4*/ 	.short	0x0100
        /*03e6*/ 	.byte	0x04
	.zero		1


	//   ....[48]....
        /*03e8*/ 	.word	0x00000970
        /*03ec*/ 	.word	0x000000ff
        /*03f0*/ 	.word	0x000000c0
        /*03f4*/ 	.short	0x0100
        /*03f6*/ 	.byte	0x04
	.zero		1


	//   ....[49]....
        /*03f8*/ 	.word	0x00000980
        /*03fc*/ 	.word	0x000000ff
        /*0400*/ 	.word	0x00000208
        /*0404*/ 	.short	0x0100
        /*0406*/ 	.byte	0x04
	.zero		1


	//   ....[50]....
        /*0408*/ 	.word	0x00000990
        /*040c*/ 	.word	0x000000ff
        /*0410*/ 	.word	0x000000c8
        /*0414*/ 	.short	0x0100
        /*0416*/ 	.byte	0x04
	.zero		1


	//   ....[51]....
        /*0418*/ 	.word	0x000009a0
        /*041c*/ 	.word	0x000000ff
        /*0420*/ 	.word	0x00000210
        /*0424*/ 	.short	0x0100
        /*0426*/ 	.byte	0x04
	.zero		1


	//   ....[52]....
        /*0428*/ 	.word	0x000009b0
        /*042c*/ 	.word	0x000000ff
        /*0430*/ 	.word	0x000000d0
        /*0434*/ 	.short	0x0100
        /*0436*/ 	.byte	0x04
	.zero		1


	//   ....[53]....
        /*0438*/ 	.word	0x000009c0
        /*043c*/ 	.word	0x000000ff
        /*0440*/ 	.word	0x00000218
        /*0444*/ 	.short	0x0100
        /*0446*/ 	.byte	0x04
	.zero		1


	//   ....[54]....
        /*0448*/ 	.word	0x000009d0
        /*044c*/ 	.word	0x000000ff
        /*0450*/ 	.word	0x000000d8
        /*0454*/ 	.short	0x0100
        /*0456*/ 	.byte	0x04
	.zero		1


	//   ....[55]....
        /*0458*/ 	.word	0x000009e0
        /*045c*/ 	.word	0x000000ff
        /*0460*/ 	.word	0x00000220
        /*0464*/ 	.short	0x0100
        /*0466*/ 	.byte	0x04
	.zero		1


	//   ....[56]....
        /*0468*/ 	.word	0x000009f0
        /*046c*/ 	.word	0x000000ff
        /*0470*/ 	.word	0x000000e0
        /*0474*/ 	.short	0x0100
        /*0476*/ 	.byte	0x04
	.zero		1


	//   ....[57]....
        /*0478*/ 	.word	0x00000a00
        /*047c*/ 	.word	0x000000ff
        /*0480*/ 	.word	0x00000228
        /*0484*/ 	.short	0x0100
        /*0486*/ 	.byte	0x04
	.zero		1


	//   ....[58]....
        /*0488*/ 	.word	0x00000a10
        /*048c*/ 	.word	0x000000ff
        /*0490*/ 	.word	0x000000e8
        /*0494*/ 	.short	0x0100
        /*0496*/ 	.byte	0x04
	.zero		1


	//   ....[59]....
        /*0498*/ 	.word	0x00000a20
        /*049c*/ 	.word	0x000000ff
        /*04a0*/ 	.word	0x00000230
        /*04a4*/ 	.short	0x0100
        /*04a6*/ 	.byte	0x04
	.zero		1


	//   ....[60]....
        /*04a8*/ 	.word	0x00000a30
        /*04ac*/ 	.word	0x000000ff
        /*04b0*/ 	.word	0x000000f0
        /*04b4*/ 	.short	0x0100
        /*04b6*/ 	.byte	0x04
	.zero		1


	//   ....[61]....
        /*04b8*/ 	.word	0x00000a40
        /*04bc*/ 	.word	0x000000ff
        /*04c0*/ 	.word	0x00000238
        /*04c4*/ 	.short	0x0100
        /*04c6*/ 	.byte	0x04
	.zero		1


	//   ....[62]....
        /*04c8*/ 	.word	0x00000a50
        /*04cc*/ 	.word	0x000000ff
        /*04d0*/ 	.word	0x000000f8
        /*04d4*/ 	.short	0x0100
        /*04d6*/ 	.byte	0x04
	.zero		1


	//   ....[63]....
        /*04d8*/ 	.word	0x00000a60
        /*04dc*/ 	.word	0x000000ff
        /*04e0*/ 	.word	0x00000240
        /*04e4*/ 	.short	0x0100
        /*04e6*/ 	.byte	0x04
	.zero		1


	//   ....[64]....
        /*04e8*/ 	.word	0x00000a70
        /*04ec*/ 	.word	0x000000ff
        /*04f0*/ 	.word	0x00000100
        /*04f4*/ 	.short	0x0100
        /*04f6*/ 	.byte	0x04
	.zero		1


	//   ....[65]....
        /*04f8*/ 	.word	0x00000a80
        /*04fc*/ 	.word	0x000000ff
        /*0500*/ 	.word	0x00000248
        /*0504*/ 	.short	0x0100
        /*0506*/ 	.byte	0x04
	.zero		1


	//   ....[66]....
        /*0508*/ 	.word	0x00000a90
        /*050c*/ 	.word	0x000000ff
        /*0510*/ 	.word	0x00000108
        /*0514*/ 	.short	0x0100
        /*0516*/ 	.byte	0x04
	.zero		1


	//   ....[67]....
        /*0518*/ 	.word	0x00000aa0
        /*051c*/ 	.word	0x000000ff
        /*0520*/ 	.word	0x00000250
        /*0524*/ 	.short	0x0100
        /*0526*/ 	.byte	0x04
	.zero		1


	//   ....[68]....
        /*0528*/ 	.word	0x00000ab0
        /*052c*/ 	.word	0x000000ff
        /*0530*/ 	.word	0x00000110
        /*0534*/ 	.short	0x0100
        /*0536*/ 	.byte	0x04
	.zero		1


	//   ....[69]....
        /*0538*/ 	.word	0x00000ac0
        /*053c*/ 	.word	0x000000ff
        /*0540*/ 	.word	0x00000258
        /*0544*/ 	.short	0x0100
        /*0546*/ 	.byte	0x04
	.zero		1


	//   ....[70]....
        /*0548*/ 	.word	0x00000ad0
        /*054c*/ 	.word	0x000000ff
        /*0550*/ 	.word	0x00000118
        /*0554*/ 	.short	0x0100
        /*0556*/ 	.byte	0x04
	.zero		1


	//   ....[71]....
        /*0558*/ 	.word	0x00000ae0
        /*055c*/ 	.word	0x000000ff
        /*0560*/ 	.word	0x00000260
        /*0564*/ 	.short	0x0100
        /*0566*/ 	.byte	0x04
	.zero		1


	//   ....[72]....
        /*0568*/ 	.word	0x00000af0
        /*056c*/ 	.word	0x000000ff
        /*0570*/ 	.word	0x00000120
        /*0574*/ 	.short	0x0100
        /*0576*/ 	.byte	0x04
	.zero		1


	//   ....[73]....
        /*0578*/ 	.word	0x00000b00
        /*057c*/ 	.word	0x000000ff
        /*0580*/ 	.word	0x00000268
        /*0584*/ 	.short	0x0100
        /*0586*/ 	.byte	0x04
	.zero		1


	//   ....[74]....
        /*0588*/ 	.word	0x00000b10
        /*058c*/ 	.word	0x000000ff
        /*0590*/ 	.word	0x00000128
        /*0594*/ 	.short	0x0100
        /*0596*/ 	.byte	0x04
	.zero		1


	//   ....[75]....
        /*0598*/ 	.word	0x00000b20
        /*059c*/ 	.word	0x000000ff
        /*05a0*/ 	.word	0x00000270
        /*05a4*/ 	.short	0x0100
        /*05a6*/ 	.byte	0x04
	.zero		1


	//   ....[76]....
        /*05a8*/ 	.word	0x00000b30
        /*05ac*/ 	.word	0x000000ff
        /*05b0*/ 	.word	0x00000130
        /*05b4*/ 	.short	0x0100
        /*05b6*/ 	.byte	0x04
	.zero		1


	//   ....[77]....
        /*05b8*/ 	.word	0x00000b40
        /*05bc*/ 	.word	0x000000ff
        /*05c0*/ 	.word	0x00000278
        /*05c4*/ 	.short	0x0100
        /*05c6*/ 	.byte	0x04
	.zero		1


	//   ....[78]....
        /*05c8*/ 	.word	0x00000b50
        /*05cc*/ 	.word	0x000000ff
        /*05d0*/ 	.word	0x00000138
        /*05d4*/ 	.short	0x0100
        /*05d6*/ 	.byte	0x04
	.zero		1


	//   ....[79]....
        /*05d8*/ 	.word	0x00000b60
        /*05dc*/ 	.word	0x000000ff
        /*05e0*/ 	.word	0x00000280
        /*05e4*/ 	.short	0x0100
        /*05e6*/ 	.byte	0x04
	.zero		1


	//   ....[80]....
        /*05e8*/ 	.word	0x00000b70
        /*05ec*/ 	.word	0x000000ff
        /*05f0*/ 	.word	0x00000140
        /*05f4*/ 	.short	0x0100
        /*05f6*/ 	.byte	0x04
	.zero		1


	//   ....[81]....
        /*05f8*/ 	.word	0x00000b80
        /*05fc*/ 	.word	0x000000ff
        /*0600*/ 	.word	0x00000288
        /*0604*/ 	.short	0x0100
        /*0606*/ 	.byte	0x04
	.zero		1


	//   ....[82]....
        /*0608*/ 	.word	0x00000cc0
        /*060c*/ 	.word	0x000000ff
        /*0610*/ 	.word	0x00000290
        /*0614*/ 	.short	0x0100
        /*0616*/ 	.byte	0x04
	.zero		1


	//   ....[83]....
        /*0618*/ 	.word	0x00000cd0
        /*061c*/ 	.word	0x000000ff
        /*0620*/ 	.word	0x00000298
        /*0624*/ 	.short	0x0100
        /*0626*/ 	.byte	0x04
	.zero		1


	//   ....[84]....
        /*0628*/ 	.word	0x00000dc0
        /*062c*/ 	.word	0x000000ff
        /*0630*/ 	.word	0x000002a0
        /*0634*/ 	.short	0x0100
        /*0636*/ 	.byte	0x04
	.zero		1


	//   ....[85]....
        /*0638*/ 	.word	0x00000dd0
        /*063c*/ 	.word	0x000000ff
        /*0640*/ 	.word	0x000002a8
        /*0644*/ 	.short	0x0100
        /*0646*/ 	.byte	0x04
	.zero		1


	//   ....[86]....
        /*0648*/ 	.word	0x00000f10
        /*064c*/ 	.word	0x000000ff
        /*0650*/ 	.word	0x000002b0
        /*0654*/ 	.short	0x0100
        /*0656*/ 	.byte	0x06
	.zero		1


	//   ....[87]....
        /*0658*/ 	.word	0x00000f20
        /*065c*/ 	.word	0x000000ff
        /*0660*/ 	.word	0x000002b8
        /*0664*/ 	.short	0x0100
        /*0666*/ 	.byte	0x06
	.zero		1


	//   ....[88]....
        /*0668*/ 	.word	0x00001060
        /*066c*/ 	.word	0x000000ff
        /*0670*/ 	.word	0x000002c0
        /*0674*/ 	.short	0x0100
        /*0676*/ 	.byte	0x04
	.zero		1


	//   ....[89]....
        /*0678*/ 	.word	0x00001070
        /*067c*/ 	.word	0x000000ff
        /*0680*/ 	.word	0x000002d0
        /*0684*/ 	.short	0x0100
        /*0686*/ 	.byte	0x04
	.zero		1


	//   ....[90]....
        /*0688*/ 	.word	0x00001080
        /*068c*/ 	.word	0x000000ff
        /*0690*/ 	.word	0x000002c8
        /*0694*/ 	.short	0x0100
        /*0696*/ 	.byte	0x04
	.zero		1


	//   ....[91]....
        /*0698*/ 	.word	0x00001090
        /*069c*/ 	.word	0x000000ff
        /*06a0*/ 	.word	0x000002d8
        /*06a4*/ 	.short	0x0100
        /*06a6*/ 	.byte	0x04
	.zero		1


	//   ....[92]....
        /*06a8*/ 	.word	0x00001190
        /*06ac*/ 	.word	0x000000ff
        /*06b0*/ 	.word	0x000002e0
        /*06b4*/ 	.short	0x0100
        /*06b6*/ 	.byte	0x06
	.zero		1


	//   ....[93]....
        /*06b8*/ 	.word	0x00001cd0
        /*06bc*/ 	.word	0x000000ff
        /*06c0*/ 	.word	0x00000148
        /*06c4*/ 	.short	0x010a
        /*06c6*/ 	.byte	0x04
	.zero		1


	//   ....[94]....
        /*06c8*/ 	.word	0x00002020
        /*06cc*/ 	.word	0x000000ff
        /*06d0*/ 	.word	0x00000148
        /*06d4*/ 	.short	0x010a
        /*06d6*/ 	.byte	0x09
	.zero		1


	//   ....[95]....
        /*06d8*/ 	.word	0x000021d0
        /*06dc*/ 	.word	0x000000ff
        /*06e0*/ 	.word	0x00000148
        /*06e4*/ 	.short	0x010a
        /*06e6*/ 	.byte	0x08
	.zero		1


	//   ....[96]....
        /*06e8*/ 	.word	0x00002400
        /*06ec*/ 	.word	0x000000ff
        /*06f0*/ 	.word	0x000002a8
        /*06f4*/ 	.short	0x0101
        /*06f6*/ 	.byte	0x1e
	.zero		1


	//   ....[97]....
        /*06f8*/ 	.word	0x00002430
        /*06fc*/ 	.word	0x000000ff
        /*0700*/ 	.word	0x00000148
        /*0704*/ 	.short	0x010a
        /*0706*/ 	.byte	0x04
	.zero		1


	//   ....[98]....
        /*0708*/ 	.word	0x00002710
        /*070c*/ 	.word	0x000000ff
        /*0710*/ 	.word	0x00000148
        /*0714*/ 	.short	0x010a
        /*0716*/ 	.byte	0x09
	.zero		1


	//   ....[99]....
        /*0718*/ 	.word	0x000028c0
        /*071c*/ 	.word	0x000000ff
        /*0720*/ 	.word	0x00000148
        /*0724*/ 	.short	0x010a
        /*0726*/ 	.byte	0x08
	.zero		1


	//   ....[100]....
        /*0728*/ 	.word	0x00002b00
        /*072c*/ 	.word	0x000000ff
        /*0730*/ 	.word	0x000002b0
        /*0734*/ 	.short	0x010a
        /*0736*/ 	.byte	0x1e
	.zero		1


	//   ....[101]....
        /*0738*/ 	.word	0x00002bc0
        /*073c*/ 	.word	0x000000ff
        /*0740*/ 	.word	0x00000000
        /*0744*/ 	.short	0x0101
        /*0746*/ 	.byte	0x04
	.zero		1


	//   ....[102]....
        /*0748*/ 	.word	0x000031b0
        /*074c*/ 	.word	0x000000ff
        /*0750*/ 	.word	0x00000000
        /*0754*/ 	.short	0x010a
        /*0756*/ 	.byte	0x04
	.zero		1


	//   ....[103]....
        /*0758*/ 	.word	0x00003250
        /*075c*/ 	.word	0x000000ff
        /*0760*/ 	.word	0x00000000
        /*0764*/ 	.short	0x010a
        /*0766*/ 	.byte	0x05
	.zero		1


	//   ....[104]....
        /*0768*/ 	.word	0x000032f0
        /*076c*/ 	.word	0x000000ff
        /*0770*/ 	.word	0x00000000
        /*0774*/ 	.short	0x010a
        /*0776*/ 	.byte	0x05
	.zero		1


	//   ....[105]....
        /*0778*/ 	.word	0x00003390
        /*077c*/ 	.word	0x000000ff
        /*0780*/ 	.word	0x00000000
        /*0784*/ 	.short	0x010a
        /*0786*/ 	.byte	0x05
	.zero		1


	//   ....[106]....
        /*0788*/ 	.word	0x00003430
        /*078c*/ 	.word	0x000000ff
        /*0790*/ 	.word	0x00000000
        /*0794*/ 	.short	0x010a
        /*0796*/ 	.byte	0x05
	.zero		1


	//   ....[107]....
        /*0798*/ 	.word	0x000034d0
        /*079c*/ 	.word	0x000000ff
        /*07a0*/ 	.word	0x00000000
        /*07a4*/ 	.short	0x010a
        /*07a6*/ 	.byte	0x05
	.zero		1


	//   ....[108]....
        /*07a8*/ 	.word	0x00003570
        /*07ac*/ 	.word	0x000000ff
        /*07b0*/ 	.word	0x00000000
        /*07b4*/ 	.short	0x010a
        /*07b6*/ 	.byte	0x05
	.zero		1


	//   ....[109]....
        /*07b8*/ 	.word	0x00003610
        /*07bc*/ 	.word	0x000000ff
        /*07c0*/ 	.word	0x00000000
        /*07c4*/ 	.short	0x010a
        /*07c6*/ 	.byte	0x05
	.zero		1


	//   ....[110]....
        /*07c8*/ 	.word	0x000036b0
        /*07cc*/ 	.word	0x000000ff
        /*07d0*/ 	.word	0x00000000
        /*07d4*/ 	.short	0x010a
        /*07d6*/ 	.byte	0x05
	.zero		1


	//   ....[111]....
        /*07d8*/ 	.word	0x00003750
        /*07dc*/ 	.word	0x000000ff
        /*07e0*/ 	.word	0x00000000
        /*07e4*/ 	.short	0x010a
        /*07e6*/ 	.byte	0x05
	.zero		1


	//   ....[112]....
        /*07e8*/ 	.word	0x000037f0
        /*07ec*/ 	.word	0x000000ff
        /*07f0*/ 	.word	0x00000000
        /*07f4*/ 	.short	0x010a
        /*07f6*/ 	.byte	0x05
	.zero		1


	//   ....[113]....
        /*07f8*/ 	.word	0x00003890
        /*07fc*/ 	.word	0x000000ff
        /*0800*/ 	.word	0x00000000
        /*0804*/ 	.short	0x010a
        /*0806*/ 	.byte	0x05
	.zero		1


	//   ....[114]....
        /*0808*/ 	.word	0x00003930
        /*080c*/ 	.word	0x000000ff
        /*0810*/ 	.word	0x00000000
        /*0814*/ 	.short	0x010a
        /*0816*/ 	.byte	0x05
	.zero		1


	//   ....[115]....
        /*0818*/ 	.word	0x000039d0
        /*081c*/ 	.word	0x000000ff
        /*0820*/ 	.word	0x00000000
        /*0824*/ 	.short	0x010a
        /*0826*/ 	.byte	0x05
	.zero		1


	//   ....[116]....
        /*0828*/ 	.word	0x00003a70
        /*082c*/ 	.word	0x000000ff
        /*0830*/ 	.word	0x00000000
        /*0834*/ 	.short	0x010a
        /*0836*/ 	.byte	0x05
	.zero		1


	//   ....[117]....
        /*0838*/ 	.word	0x00003b10
        /*083c*/ 	.word	0x000000ff
        /*0840*/ 	.word	0x00000000
        /*0844*/ 	.short	0x010a
        /*0846*/ 	.byte	0x05
	.zero		1


	//   ....[118]....
        /*0848*/ 	.word	0x00003bb0
        /*084c*/ 	.word	0x000000ff
        /*0850*/ 	.word	0x00000000
        /*0854*/ 	.short	0x010a
        /*0856*/ 	.byte	0x05
	.zero		1


	//   ....[119]....
        /*0858*/ 	.word	0x00003c50
        /*085c*/ 	.word	0x000000ff
        /*0860*/ 	.word	0x00000000
        /*0864*/ 	.short	0x010a
        /*0866*/ 	.byte	0x05
	.zero		1


	//   ....[120]....
        /*0868*/ 	.word	0x00003cf0
        /*086c*/ 	.word	0x000000ff
        /*0870*/ 	.word	0x00000000
        /*0874*/ 	.short	0x010a
        /*0876*/ 	.byte	0x05
	.zero		1


	//   ....[121]....
        /*0878*/ 	.word	0x00003d90
        /*087c*/ 	.word	0x000000ff
        /*0880*/ 	.word	0x00000000
        /*0884*/ 	.short	0x010a
        /*0886*/ 	.byte	0x05
	.zero		1


	//   ....[122]....
        /*0888*/ 	.word	0x00003e30
        /*088c*/ 	.word	0x000000ff
        /*0890*/ 	.word	0x00000000
        /*0894*/ 	.short	0x010a
        /*0896*/ 	.byte	0x05
	.zero		1


	//   ....[123]....
        /*0898*/ 	.word	0x00003ed0
        /*089c*/ 	.word	0x000000ff
        /*08a0*/ 	.word	0x00000000
        /*08a4*/ 	.short	0x010a
        /*08a6*/ 	.byte	0x05
	.zero		1


	//   ....[124]....
        /*08a8*/ 	.word	0x00003f70
        /*08ac*/ 	.word	0x000000ff
        /*08b0*/ 	.word	0x00000000
        /*08b4*/ 	.short	0x010a
        /*08b6*/ 	.byte	0x05
	.zero		1


	//   ....[125]....
        /*08b8*/ 	.word	0x00004010
        /*08bc*/ 	.word	0x000000ff
        /*08c0*/ 	.word	0x00000000
        /*08c4*/ 	.short	0x010a
        /*08c6*/ 	.byte	0x05
	.zero		1


	//   ....[126]....
        /*08c8*/ 	.word	0x000040b0
        /*08cc*/ 	.word	0x000000ff
        /*08d0*/ 	.word	0x00000000
        /*08d4*/ 	.short	0x010a
        /*08d6*/ 	.byte	0x05
	.zero		1


	//   ....[127]....
        /*08d8*/ 	.word	0x00004150
        /*08dc*/ 	.word	0x000000ff
        /*08e0*/ 	.word	0x00000000
        /*08e4*/ 	.short	0x010a
        /*08e6*/ 	.byte	0x05
	.zero		1


	//   ....[128]....
        /*08e8*/ 	.word	0x000041f0
        /*08ec*/ 	.word	0x000000ff
        /*08f0*/ 	.word	0x00000000
        /*08f4*/ 	.short	0x010a
        /*08f6*/ 	.byte	0x05
	.zero		1


	//   ....[129]....
        /*08f8*/ 	.word	0x00004290
        /*08fc*/ 	.word	0x000000ff
        /*0900*/ 	.word	0x00000000
        /*0904*/ 	.short	0x010a
        /*0906*/ 	.byte	0x05
	.zero		1


	//   ....[130]....
        /*0908*/ 	.word	0x00004330
        /*090c*/ 	.word	0x000000ff
        /*0910*/ 	.word	0x00000000
        /*0914*/ 	.short	0x010a
        /*0916*/ 	.byte	0x05
	.zero		1


	//   ....[131]....
        /*0918*/ 	.word	0x000043d0
        /*091c*/ 	.word	0x000000ff
        /*0920*/ 	.word	0x00000000
        /*0924*/ 	.short	0x010a
        /*0926*/ 	.byte	0x05
	.zero		1


	//   ....[132]....
        /*0928*/ 	.word	0x00004470
        /*092c*/ 	.word	0x000000ff
        /*0930*/ 	.word	0x00000000
        /*0934*/ 	.short	0x010a
        /*0936*/ 	.byte	0x05
	.zero		1


	//   ....[133]....
        /*0938*/ 	.word	0x00004510
        /*093c*/ 	.word	0x000000ff
        /*0940*/ 	.word	0x00000000
        /*0944*/ 	.short	0x010a
        /*0946*/ 	.byte	0x05
	.zero		1


	//   ....[134]....
        /*0948*/ 	.word	0x000045b0
        /*094c*/ 	.word	0x000000ff
        /*0950*/ 	.word	0x00000000
        /*0954*/ 	.short	0x010a
        /*0956*/ 	.byte	0x05
	.zero		1


	//   ....[135]....
        /*0958*/ 	.word	0x00004650
        /*095c*/ 	.word	0x000000ff
        /*0960*/ 	.word	0x00000000
        /*0964*/ 	.short	0x010a
        /*0966*/ 	.byte	0x05
	.zero		1


	//   ....[136]....
        /*0968*/ 	.word	0x000046f0
        /*096c*/ 	.word	0x000000ff
        /*0970*/ 	.word	0x00000000
        /*0974*/ 	.short	0x010a
        /*0976*/ 	.byte	0x05
	.zero		1


	//   ....[137]....
        /*0978*/ 	.word	0x00004790
        /*097c*/ 	.word	0x000000ff
        /*0980*/ 	.word	0x00000000
        /*0984*/ 	.short	0x010a
        /*0986*/ 	.byte	0x05
	.zero		1


	//   ....[138]....
        /*0988*/ 	.word	0x00004830
        /*098c*/ 	.word	0x000000ff
        /*0990*/ 	.word	0x00000000
        /*0994*/ 	.short	0x010a
        /*0996*/ 	.byte	0x05
	.zero		1


	//   ....[139]....
        /*0998*/ 	.word	0x000048d0
        /*099c*/ 	.word	0x000000ff
        /*09a0*/ 	.word	0x00000000
        /*09a4*/ 	.short	0x010a
        /*09a6*/ 	.byte	0x05
	.zero		1


	//   ....[140]....
        /*09a8*/ 	.word	0x00004970
        /*09ac*/ 	.word	0x000000ff
        /*09b0*/ 	.word	0x00000000
        /*09b4*/ 	.short	0x010a
        /*09b6*/ 	.byte	0x05
	.zero		1


	//   ....[141]....
        /*09b8*/ 	.word	0x00004a10
        /*09bc*/ 	.word	0x000000ff
        /*09c0*/ 	.word	0x00000000
        /*09c4*/ 	.short	0x010a
        /*09c6*/ 	.byte	0x05
	.zero		1


	//   ....[142]....
        /*09c8*/ 	.word	0x00004ac0
        /*09cc*/ 	.word	0x00000000
        /*09d0*/ 	.word	0x00000000
        /*09d4*/ 	.short	0x010a
        /*09d6*/ 	.byte	0xff
	.zero		1


	//   ....[143]....
        /*09d8*/ 	.word	0x00004c10
        /*09dc*/ 	.word	0x000000ff
        /*09e0*/ 	.word	0x000002b8
        /*09e4*/ 	.short	0x010a
        /*09e6*/ 	.byte	0x04
	.zero		1


	//   ....[144]....
        /*09e8*/ 	.word	0x00004cb0
        /*09ec*/ 	.word	0x000000ff
        /*09f0*/ 	.word	0x000002b0
        /*09f4*/ 	.short	0x010a
        /*09f6*/ 	.byte	0x04
	.zero		1


	//   ....[145]....
        /*09f8*/ 	.word	0x00004d50
        /*09fc*/ 	.word	0x000000ff
        /*0a00*/ 	.word	0x00000000
        /*0a04*/ 	.short	0x0101
        /*0a06*/ 	.byte	0x05
	.zero		1


	//   ....[146]....
        /*0a08*/ 	.word	0x00004d90
        /*0a0c*/ 	.word	0x000000ff
        /*0a10*/ 	.word	0x000002b8
        /*0a14*/ 	.short	0x0106
        /*0a16*/ 	.byte	0x04
	.zero		1


	//   ....[147]....
        /*0a18*/ 	.word	0x00004dd0
        /*0a1c*/ 	.word	0x00000000
        /*0a20*/ 	.word	0x000002b8
        /*0a24*/ 	.short	0x010a
        /*0a26*/ 	.byte	0xff
	.zero		1


	//   ....[148]....
        /*0a28*/ 	.word	0x00005020
        /*0a2c*/ 	.word	0x000000ff
        /*0a30*/ 	.word	0x00000008
        /*0a34*/ 	.short	0x010a
        /*0a36*/ 	.byte	0x05
	.zero		1


	//   ....[149]....
        /*0a38*/ 	.word	0x00005040
        /*0a3c*/ 	.word	0x000000ff
        /*0a40*/ 	.word	0x00000008
        /*0a44*/ 	.short	0x010a
        /*0a46*/ 	.byte	0x05
	.zero		1


	//   ....[150]....
        /*0a48*/ 	.word	0x000051d0
        /*0a4c*/ 	.word	0x000000ff
        /*0a50*/ 	.word	0x00000008
        /*0a54*/ 	.short	0x010a
        /*0a56*/ 	.byte	0x05
	.zero		1


	//   ....[151]....
        /*0a58*/ 	.word	0x000051f0
        /*0a5c*/ 	.word	0x000000ff
        /*0a60*/ 	.word	0x00000008
        /*0a64*/ 	.short	0x010a
        /*0a66*/ 	.byte	0x05
	.zero		1


	//   ....[152]....
        /*0a68*/ 	.word	0x000052b0
        /*0a6c*/ 	.word	0x000000ff
        /*0a70*/ 	.word	0x00000000
        /*0a74*/ 	.short	0x0101
        /*0a76*/ 	.byte	0x04
	.zero		1


	//   ....[153]....
        /*0a78*/ 	.word	0x000055f0
        /*0a7c*/ 	.word	0x000000ff
        /*0a80*/ 	.word	0x000002b0
        /*0a84*/ 	.short	0x010a
        /*0a86*/ 	.byte	0x0e
	.zero		1


	//   ....[154]....
        /*0a88*/ 	.word	0x00005690
        /*0a8c*/ 	.word	0x000000ff
        /*0a90*/ 	.word	0x00000000
        /*0a94*/ 	.short	0x0101
        /*0a96*/ 	.byte	0x16
	.zero		1


	//   ....[155]....
        /*0a98*/ 	.word	0x000056d0
        /*0a9c*/ 	.word	0x000000ff
        /*0aa0*/ 	.word	0x000002d0
        /*0aa4*/ 	.short	0x010a
        /*0aa6*/ 	.byte	0x13
	.zero		1


	//   ....[156]....
        /*0aa8*/ 	.word	0x00005770
        /*0aac*/ 	.word	0x000000ff
        /*0ab0*/ 	.word	0x00000000
        /*0ab4*/ 	.short	0x010a
        /*0ab6*/ 	.byte	0x04
	.zero		1


	//   ....[157]....
        /*0ab8*/ 	.word	0x000057c0
        /*0abc*/ 	.word	0x000000ff
        /*0ac0*/ 	.word	0x00000000
        /*0ac4*/ 	.short	0x010a
        /*0ac6*/ 	.byte	0x0b
	.zero		1


	//   ....[158]....
        /*0ac8*/ 	.word	0x000058f0
        /*0acc*/ 	.word	0x000000ff
        /*0ad0*/ 	.word	0x00000000
        /*0ad4*/ 	.short	0x010a
        /*0ad6*/ 	.byte	0x05
	.zero		1


	//   ....[159]....
        /*0ad8*/ 	.word	0x00005af0
        /*0adc*/ 	.word	0x000000ff
        /*0ae0*/ 	.word	0x00000000
        /*0ae4*/ 	.short	0x010a
        /*0ae6*/ 	.byte	0x04
	.zero		1


	//   ....[160]....
        /*0ae8*/ 	.word	0x00005b90
        /*0aec*/ 	.word	0x00000000
        /*0af0*/ 	.word	0x00000000
        /*0af4*/ 	.short	0x010a
        /*0af6*/ 	.byte	0xff
	.zero		1


	//   ....[161]....
        /*0af8*/ 	.word	0x00005bd0
        /*0afc*/ 	.word	0x00000000
        /*0b00*/ 	.word	0x00000000
        /*0b04*/ 	.short	0x010a
        /*0b06*/ 	.byte	0xff
	.zero		1


	//   ....[162]....
        /*0b08*/ 	.word	0x00005c40
        /*0b0c*/ 	.word	0x000000ff
        /*0b10*/ 	.word	0x00000000
        /*0b14*/ 	.short	0x0101
        /*0b16*/ 	.byte	0x04
	.zero		1


	//   ....[163]....
        /*0b18*/ 	.word	0x00005c80
        /*0b1c*/ 	.word	0x000000ff
        /*0b20*/ 	.word	0x000002e0
        /*0b24*/ 	.short	0x010a
        /*0b26*/ 	.byte	0x0e
	.zero		1


	//   ....[164]....
        /*0b28*/ 	.word	0x00005ce0
        /*0b2c*/ 	.word	0x000000ff
        /*0b30*/ 	.word	0x00000000
        /*0b34*/ 	.short	0x0101
        /*0b36*/ 	.byte	0x04
	.zero		1


	//   ....[165]....
        /*0b38*/ 	.word	0x00006190
        /*0b3c*/ 	.word	0x000000ff
        /*0b40*/ 	.word	0x000002b0
        /*0b44*/ 	.short	0x010a
        /*0b46*/ 	.byte	0x1c
	.zero		1


	//   ....[166]....
        /*0b48*/ 	.word	0x00006230
        /*0b4c*/ 	.word	0x000000ff
        /*0b50*/ 	.word	0x00000000
        /*0b54*/ 	.short	0x0101
        /*0b56*/ 	.byte	0x25
	.zero		1


	//   ....[167]....
        /*0b58*/ 	.word	0x00006770
        /*0b5c*/ 	.word	0x000000ff
        /*0b60*/ 	.word	0x000002a8
        /*0b64*/ 	.short	0x010a
        /*0b66*/ 	.byte	0x1c
	.zero		1


	//   ....[168]....
        /*0b68*/ 	.word	0x00006900
        /*0b6c*/ 	.word	0x000000ff
        /*0b70*/ 	.word	0x00000298
        /*0b74*/ 	.short	0x010a
        /*0b76*/ 	.byte	0x1c
	.zero		1


	//   ....[169]....
        /*0b78*/ 	.word	0x00006c90
        /*0b7c*/ 	.word	0x000000ff
        /*0b80*/ 	.word	0x00000290
        /*0b84*/ 	.short	0x010b
        /*0b86*/ 	.byte	0x1c
	.zero		1


	//   ....[170]....
        /*0b88*/ 	.word	0x00006ca0
        /*0b8c*/ 	.word	0x000000ff
        /*0b90*/ 	.word	0x00000000
        /*0b94*/ 	.short	0x0101
        /*0b96*/ 	.byte	0x26
	.zero		1


	//   ....[171]....
        /*0b98*/ 	.word	0x00006ce0
        /*0b9c*/ 	.word	0x00000000
        /*0ba0*/ 	.word	0x00000298
        /*0ba4*/ 	.short	0x010a
        /*0ba6*/ 	.byte	0xff
	.zero		1


	//   ....[172]....
        /*0ba8*/ 	.word	0x00007000
        /*0bac*/ 	.word	0x000000ff
        /*0bb0*/ 	.word	0x000002b0
        /*0bb4*/ 	.short	0x010a
        /*0bb6*/ 	.byte	0x2c
	.zero		1


	//   ....[173]....
        /*0bb8*/ 	.word	0x000070d0
        /*0bbc*/ 	.word	0x000000ff
        /*0bc0*/ 	.word	0x00000000
        /*0bc4*/ 	.short	0x0101
        /*0bc6*/ 	.byte	0x04
	.zero		1


	//   ....[174]....
        /*0bc8*/ 	.word	0x00007c20
        /*0bcc*/ 	.word	0x000000ff
        /*0bd0*/ 	.word	0x00000290
        /*0bd4*/ 	.short	0x010a
        /*0bd6*/ 	.byte	0x2c
	.zero		1


	//   ....[175]....
        /*0bd8*/ 	.word	0x00007c40
        /*0bdc*/ 	.word	0x00000098
        /*0be0*/ 	.word	0x000002c0
        /*0be4*/ 	.short	0x010a
        /*0be6*/ 	.byte	0xff
	.zero		1


	//   ....[176]....
        /*0be8*/ 	.word	0x00007dd0
        /*0bec*/ 	.word	0x000000ff
        /*0bf0*/ 	.word	0x00000290
        /*0bf4*/ 	.short	0x010a
        /*0bf6*/ 	.byte	0x2c
	.zero		1


	//   ....[177]....
        /*0bf8*/ 	.word	0x00007ee0
        /*0bfc*/ 	.word	0x000000ff
        /*0c00*/ 	.word	0x00000000
        /*0c04*/ 	.short	0x0101
        /*0c06*/ 	.byte	0x04
	.zero		1


	//   ....[178]....
        /*0c08*/ 	.word	0x00007f40
        /*0c0c*/ 	.word	0x00000098
        /*0c10*/ 	.word	0x000002c0
        /*0c14*/ 	.short	0x010a
        /*0c16*/ 	.byte	0xff
	.zero		1


	//   ....[179]....
        /*0c18*/ 	.word	0x00008530
        /*0c1c*/ 	.word	0x00000098
        /*0c20*/ 	.word	0x00000000
        /*0c24*/ 	.short	0x0101
        /*0c26*/ 	.byte	0xff
	.zero		1


	//   ....[180]....
        /*0c28*/ 	.word	0x000094e0
        /*0c2c*/ 	.word	0x00000000
        /*0c30*/ 	.word	0x00000148
        /*0c34*/ 	.short	0x010a
        /*0c36*/ 	.byte	0xff
	.zero		1


	//   ....[181]....
        /*0c38*/ 	.word	0x00009540
        /*0c3c*/ 	.word	0x00000000
        /*0c40*/ 	.word	0x00000148
        /*0c44*/ 	.short	0x010a
        /*0c46*/ 	.byte	0xff
	.zero		1


	//   ....[182]....
        /*0c48*/ 	.word	0x000095a0
        /*0c4c*/ 	.word	0x00000000
        /*0c50*/ 	.word	0x000002b0
        /*0c54*/ 	.short	0x010a
        /*0c56*/ 	.byte	0xff
	.zero		1


	//   ....[183]....
        /*0c58*/ 	.word	0x00009600
        /*0c5c*/ 	.word	0x00000000
        /*0c60*/ 	.word	0x00000000
        /*0c64*/ 	.short	0x010a
        /*0c66*/ 	.byte	0xff
	.zero		1


	//   ....[184]....
        /*0c68*/ 	.word	0x00009660
        /*0c6c*/ 	.word	0x00000000
        /*0c70*/ 	.word	0x00000000
        /*0c74*/ 	.short	0x010a
        /*0c76*/ 	.byte	0xff
	.zero		1


	//   ....[185]....
        /*0c78*/ 	.word	0x000096c0
        /*0c7c*/ 	.word	0x00000000
        /*0c80*/ 	.word	0x00000000
        /*0c84*/ 	.short	0x010a
        /*0c86*/ 	.byte	0xff
	.zero		1


	//   ....[186]....
        /*0c88*/ 	.word	0x00009720
        /*0c8c*/ 	.word	0x00000000
        /*0c90*/ 	.word	0x00000000
        /*0c94*/ 	.short	0x010a
        /*0c96*/ 	.byte	0xff
	.zero		1


	//   ....[187]....
        /*0c98*/ 	.word	0x00009780
        /*0c9c*/ 	.word	0x00000000
        /*0ca0*/ 	.word	0x00000000
        /*0ca4*/ 	.short	0x010a
        /*0ca6*/ 	.byte	0xff
	.zero		1


	//   ....[188]....
        /*0ca8*/ 	.word	0x000097e0
        /*0cac*/ 	.word	0x00000000
        /*0cb0*/ 	.word	0x00000000
        /*0cb4*/ 	.short	0x010a
        /*0cb6*/ 	.byte	0xff
	.zero		1


	//   ....[189]....
        /*0cb8*/ 	.word	0x00009840
        /*0cbc*/ 	.word	0x00000000
        /*0cc0*/ 	.word	0x00000000
        /*0cc4*/ 	.short	0x010a
        /*0cc6*/ 	.byte	0xff
	.zero		1


	//   ....[190]....
        /*0cc8*/ 	.word	0x000098a0
        /*0ccc*/ 	.word	0x00000000
        /*0cd0*/ 	.word	0x00000000
        /*0cd4*/ 	.short	0x010a
        /*0cd6*/ 	.byte	0xff
	.zero		1


	//   ....[191]....
        /*0cd8*/ 	.word	0x00009900
        /*0cdc*/ 	.word	0x00000000
        /*0ce0*/ 	.word	0x00000000
        /*0ce4*/ 	.short	0x010a
        /*0ce6*/ 	.byte	0xff
	.zero		1


	//   ....[192]....
        /*0ce8*/ 	.word	0x00009960
        /*0cec*/ 	.word	0x00000000
        /*0cf0*/ 	.word	0x00000000
        /*0cf4*/ 	.short	0x010a
        /*0cf6*/ 	.byte	0xff
	.zero		1


	//   ....[193]....
        /*0cf8*/ 	.word	0x000099c0
        /*0cfc*/ 	.word	0x00000000
        /*0d00*/ 	.word	0x00000000
        /*0d04*/ 	.short	0x010a
        /*0d06*/ 	.byte	0xff
	.zero		1


	//   ....[194]....
        /*0d08*/ 	.word	0x00009a20
        /*0d0c*/ 	.word	0x00000000
        /*0d10*/ 	.word	0x00000000
        /*0d14*/ 	.short	0x010a
        /*0d16*/ 	.byte	0xff
	.zero		1


	//   ....[195]....
        /*0d18*/ 	.word	0x00009a80
        /*0d1c*/ 	.word	0x00000000
        /*0d20*/ 	.word	0x00000000
        /*0d24*/ 	.short	0x010a
        /*0d26*/ 	.byte	0xff
	.zero		1


	//   ....[196]....
        /*0d28*/ 	.word	0x00009ae0
        /*0d2c*/ 	.word	0x00000000
        /*0d30*/ 	.word	0x00000000
        /*0d34*/ 	.short	0x010a
        /*0d36*/ 	.byte	0xff
	.zero		1


	//   ....[197]....
        /*0d38*/ 	.word	0x00009b40
        /*0d3c*/ 	.word	0x00000000
        /*0d40*/ 	.word	0x00000000
        /*0d44*/ 	.short	0x010a
        /*0d46*/ 	.byte	0xff
	.zero		1


	//   ....[198]....
        /*0d48*/ 	.word	0x00009ba0
        /*0d4c*/ 	.word	0x00000000
        /*0d50*/ 	.word	0x00000000
        /*0d54*/ 	.short	0x010a
        /*0d56*/ 	.byte	0xff
	.zero		1


	//   ....[199]....
        /*0d58*/ 	.word	0x00009c00
        /*0d5c*/ 	.word	0x00000000
        /*0d60*/ 	.word	0x00000000
        /*0d64*/ 	.short	0x010a
        /*0d66*/ 	.byte	0xff
	.zero		1


	//   ....[200]....
        /*0d68*/ 	.word	0x00009c60
        /*0d6c*/ 	.word	0x00000000
        /*0d70*/ 	.word	0x00000000
        /*0d74*/ 	.short	0x010a
        /*0d76*/ 	.byte	0xff
	.zero		1


	//   ....[201]....
        /*0d78*/ 	.word	0x00009cc0
        /*0d7c*/ 	.word	0x00000000
        /*0d80*/ 	.word	0x00000000
        /*0d84*/ 	.short	0x010a
        /*0d86*/ 	.byte	0xff
	.zero		1


	//   ....[202]....
        /*0d88*/ 	.word	0x00009d20
        /*0d8c*/ 	.word	0x00000000
        /*0d90*/ 	.word	0x00000000
        /*0d94*/ 	.short	0x010a
        /*0d96*/ 	.byte	0xff
	.zero		1


	//   ....[203]....
        /*0d98*/ 	.word	0x00009d80
        /*0d9c*/ 	.word	0x00000000
        /*0da0*/ 	.word	0x00000000
        /*0da4*/ 	.short	0x010a
        /*0da6*/ 	.byte	0xff
	.zero		1


	//   ....[204]....
        /*0da8*/ 	.word	0x00009de0
        /*0dac*/ 	.word	0x00000000
        /*0db0*/ 	.word	0x00000000
        /*0db4*/ 	.short	0x010a
        /*0db6*/ 	.byte	0xff
	.zero		1


	//   ....[205]....
        /*0db8*/ 	.word	0x00009e40
        /*0dbc*/ 	.word	0x00000000
        /*0dc0*/ 	.word	0x00000000
        /*0dc4*/ 	.short	0x010a
        /*0dc6*/ 	.byte	0xff
	.zero		1


	//   ....[206]....
        /*0dc8*/ 	.word	0x00009ea0
        /*0dcc*/ 	.word	0x00000000
        /*0dd0*/ 	.word	0x00000000
        /*0dd4*/ 	.short	0x010a
        /*0dd6*/ 	.byte	0xff
	.zero		1


	//   ....[207]....
        /*0dd8*/ 	.word	0x00009f00
        /*0ddc*/ 	.word	0x00000000
        /*0de0*/ 	.word	0x00000000
        /*0de4*/ 	.short	0x010a
        /*0de6*/ 	.byte	0xff
	.zero		1


	//   ....[208]....
        /*0de8*/ 	.word	0x00009f60
        /*0dec*/ 	.word	0x00000000
        /*0df0*/ 	.word	0x00000000
        /*0df4*/ 	.short	0x010a
        /*0df6*/ 	.byte	0xff
	.zero		1


	//   ....[209]....
        /*0df8*/ 	.word	0x00009fc0
        /*0dfc*/ 	.word	0x00000000
        /*0e00*/ 	.word	0x00000000
        /*0e04*/ 	.short	0x010a
        /*0e06*/ 	.byte	0xff
	.zero		1


	//   ....[210]....
        /*0e08*/ 	.word	0x0000a020
        /*0e0c*/ 	.word	0x00000000
        /*0e10*/ 	.word	0x00000000
        /*0e14*/ 	.short	0x010a
        /*0e16*/ 	.byte	0xff
	.zero		1


	//   ....[211]....
        /*0e18*/ 	.word	0x0000a080
        /*0e1c*/ 	.word	0x00000000
        /*0e20*/ 	.word	0x00000000
        /*0e24*/ 	.short	0x010a
        /*0e26*/ 	.byte	0xff
	.zero		1


	//   ....[212]....
        /*0e28*/ 	.word	0x0000a0e0
        /*0e2c*/ 	.word	0x00000000
        /*0e30*/ 	.word	0x00000000
        /*0e34*/ 	.short	0x010a
        /*0e36*/ 	.byte	0xff
	.zero		1


	//   ....[213]....
        /*0e38*/ 	.word	0x0000a140
        /*0e3c*/ 	.word	0x00000000
        /*0e40*/ 	.word	0x00000000
        /*0e44*/ 	.short	0x010a
        /*0e46*/ 	.byte	0xff
	.zero		1


	//   ....[214]....
        /*0e48*/ 	.word	0x0000a1a0
        /*0e4c*/ 	.word	0x00000000
        /*0e50*/ 	.word	0x00000000
        /*0e54*/ 	.short	0x010a
        /*0e56*/ 	.byte	0xff
	.zero		1


	//   ....[215]....
        /*0e58*/ 	.word	0x0000a200
        /*0e5c*/ 	.word	0x00000000
        /*0e60*/ 	.word	0x00000000
        /*0e64*/ 	.short	0x010a
        /*0e66*/ 	.byte	0xff
	.zero		1


	//   ....[216]....
        /*0e68*/ 	.word	0x0000a260
        /*0e6c*/ 	.word	0x00000000
        /*0e70*/ 	.word	0x00000000
        /*0e74*/ 	.short	0x010a
        /*0e76*/ 	.byte	0xff
	.zero		1


	//   ....[217]....
        /*0e78*/ 	.word	0x0000a2c0
        /*0e7c*/ 	.word	0x00000000
        /*0e80*/ 	.word	0x00000000
        /*0e84*/ 	.short	0x010a
        /*0e86*/ 	.byte	0xff
	.zero		1


	//   ....[218]....
        /*0e88*/ 	.word	0x0000a320
        /*0e8c*/ 	.word	0x00000000
        /*0e90*/ 	.word	0x00000000
        /*0e94*/ 	.short	0x010a
        /*0e96*/ 	.byte	0xff
	.zero		1


	//   ....[219]....
        /*0e98*/ 	.word	0x0000a380
        /*0e9c*/ 	.word	0x00000000
        /*0ea0*/ 	.word	0x00000000
        /*0ea4*/ 	.short	0x010a
        /*0ea6*/ 	.byte	0xff
	.zero		1


	//   ....[220]....
        /*0ea8*/ 	.word	0x0000a3e0
        /*0eac*/ 	.word	0x00000000
        /*0eb0*/ 	.word	0x00000000
        /*0eb4*/ 	.short	0x010a
        /*0eb6*/ 	.byte	0xff
	.zero		1


	//   ....[221]....
        /*0eb8*/ 	.word	0x0000a440
        /*0ebc*/ 	.word	0x00000000
        /*0ec0*/ 	.word	0x00000000
        /*0ec4*/ 	.short	0x010a
        /*0ec6*/ 	.byte	0xff
	.zero		1


	//   ....[222]....
        /*0ec8*/ 	.word	0x0000a4a0
        /*0ecc*/ 	.word	0x00000000
        /*0ed0*/ 	.word	0x00000000
        /*0ed4*/ 	.short	0x010a
        /*0ed6*/ 	.byte	0xff
	.zero		1


	//   ....[223]....
        /*0ed8*/ 	.word	0x0000a500
        /*0edc*/ 	.word	0x00000004
        /*0ee0*/ 	.word	0x000002b8
        /*0ee4*/ 	.short	0x010a
        /*0ee6*/ 	.byte	0xff
	.zero		1


	//   ....[224]....
        /*0ee8*/ 	.word	0x0000a560
        /*0eec*/ 	.word	0x00000004
        /*0ef0*/ 	.word	0x000002b0
        /*0ef4*/ 	.short	0x010a
        /*0ef6*/ 	.byte	0xff
	.zero		1


	//   ....[225]....
        /*0ef8*/ 	.word	0x0000a5c0
        /*0efc*/ 	.word	0x00000005
        /*0f00*/ 	.word	0x00000008
        /*0f04*/ 	.short	0x010a
        /*0f06*/ 	.byte	0xff
	.zero		1


	//   ....[226]....
        /*0f08*/ 	.word	0x0000a6b0
        /*0f0c*/ 	.word	0x00000003
        /*0f10*/ 	.word	0x00000008
        /*0f14*/ 	.short	0x010a
        /*0f16*/ 	.byte	0xff
	.zero		1


	//   ....[227]....
        /*0f18*/ 	.word	0x0000a710
        /*0f1c*/ 	.word	0x00000004
        /*0f20*/ 	.word	0x000002b0
        /*0f24*/ 	.short	0x010a
        /*0f26*/ 	.byte	0xff
	.zero		1


	//   ....[228]....
        /*0f28*/ 	.word	0x0000a770
        /*0f2c*/ 	.word	0x00000004
        /*0f30*/ 	.word	0x000002d0
        /*0f34*/ 	.short	0x010a
        /*0f36*/ 	.byte	0xff
	.zero		1


	//   ....[229]....
        /*0f38*/ 	.word	0x0000a7d0
        /*0f3c*/ 	.word	0x00000004
        /*0f40*/ 	.word	0x00000000
        /*0f44*/ 	.short	0x010a
        /*0f46*/ 	.byte	0xff
	.zero		1


	//   ....[230]....
        /*0f48*/ 	.word	0x0000a830
        /*0f4c*/ 	.word	0x00000000
        /*0f50*/ 	.word	0x00000000
        /*0f54*/ 	.short	0x010a
        /*0f56*/ 	.byte	0xff
	.zero		1


	//   ....[231]....
        /*0f58*/ 	.word	0x0000a890
        /*0f5c*/ 	.word	0x00000000
        /*0f60*/ 	.word	0x000002e0
        /*0f64*/ 	.short	0x010a
        /*0f66*/ 	.byte	0xff
	.zero		1


	//   ....[232]....
        /*0f68*/ 	.word	0x0000a8f0
        /*0f6c*/ 	.word	0x00000000
        /*0f70*/ 	.word	0x000002b0
        /*0f74*/ 	.short	0x010a
        /*0f76*/ 	.byte	0xff
	.zero		1


	//   ....[233]....
        /*0f78*/ 	.word	0x0000a950
        /*0f7c*/ 	.word	0x00000000
        /*0f80*/ 	.word	0x000002a8
        /*0f84*/ 	.short	0x010a
        /*0f86*/ 	.byte	0xff
	.zero		1


	//   ....[234]....
        /*0f88*/ 	.word	0x0000a9b0
        /*0f8c*/ 	.word	0x00000000
        /*0f90*/ 	.word	0x00000298
        /*0f94*/ 	.short	0x010a
        /*0f96*/ 	.byte	0xff
	.zero		1


	//   ....[235]....
        /*0f98*/ 	.word	0x0000aa10
        /*0f9c*/ 	.word	0x00000000
        /*0fa0*/ 	.word	0x000002b0
        /*0fa4*/ 	.short	0x010a
        /*0fa6*/ 	.byte	0xff
	.zero		1


	//   ....[236]....
        /*0fa8*/ 	.word	0x0000aa70
        /*0fac*/ 	.word	0x00000003
        /*0fb0*/ 	.word	0x00000290
        /*0fb4*/ 	.short	0x010a
        /*0fb6*/ 	.byte	0xff
	.zero		1


	//   ....[237]....
        /*0fb8*/ 	.word	0x0000aac0
        /*0fbc*/ 	.word	0x00000098
        /*0fc0*/ 	.word	0x000002c0
        /*0fc4*/ 	.short	0x010a
        /*0fc6*/ 	.byte	0xff
	.zero		1


	//----- nvinfo : EIATTR_NUM_MBARRIERS
	.align		4
.L_47:
        /*0fc8*/ 	.byte	0x03, 0x38
        /*0fca*/ 	.short	0x005d


	//----- nvinfo : EIATTR_EXIT_INSTR_OFFSETS
	.align		4
        /*0fcc*/ 	.byte	0x04, 0x1c
        /*0fce*/ 	.short	(.L_49 - .L_48)


	//   ....[0]....
.L_48:
        /*0fd0*/ 	.word	0x00004af0


	//   ....[1]....
        /*0fd4*/ 	.word	0x00004da0


	//   ....[2]....
        /*0fd8*/ 	.word	0x00004e00


	//   ....[3]....
        /*0fdc*/ 	.word	0x00005f10


	//   ....[4]....
        /*0fe0*/ 	.word	0x00006d10


	//   ....[5]....
        /*0fe4*/ 	.word	0x00006d50


	//   ....[6]....
        /*0fe8*/ 	.word	0x000094c0


	//----- nvinfo : EIATTR_MAX_THREADS
	.align		4
.L_49:
        /*0fec*/ 	.byte	0x04, 0x05
        /*0fee*/ 	.short	(.L_51 - .L_50)
.L_50:
        /*0ff0*/ 	.word	0x00000100
        /*0ff4*/ 	.word	0x00000001
        /*0ff8*/ 	.word	0x00000001


	//----- nvinfo : EIATTR_CRS_STACK_SIZE
	.align		4
.L_51:
        /*0ffc*/ 	.byte	0x04, 0x1e
        /*0ffe*/ 	.short	(.L_53 - .L_52)
.L_52:
        /*1000*/ 	.word	0x00000000


	//----- nvinfo : EIATTR_CBANK_PARAM_SIZE
	.align		4
.L_53:
        /*1004*/ 	.byte	0x03, 0x19
        /*1006*/ 	.short	0x0900


	//----- nvinfo : EIATTR_PARAM_CBANK
	.align		4
        /*1008*/ 	.byte	0x04, 0x0a
        /*100a*/ 	.short	(.L_55 - .L_54)
	.align		4
.L_54:
        /*100c*/ 	.word	index@(.nv.constant0._ZN7cutlass13device_kernelINS_4conv6kernel13ConvUniversalINS1_16ConvProblemShapeILNS1_8OperatorE0ELi3EEENS1_10collective14CollectiveConvINS1_47MainloopSm100TmaUmmaWarpSpecializedImplicitGemmILS5_0ELi41ELi3ELi1ELi2EN4cute5tupleIJNSA_1CILi2EEENSC_ILi1EEESE_EEEEENSB_IJNSC_ILi256EEENSC_ILi64EEENSB_IJNSC_ILi32EEEEEEEEENS_12float_e4m3_tESM_NSA_8TiledMMAINSA_8MMA_AtomIJNSA_10MMA_TraitsINSA_25SM100_MMA_F8F6F4_2x1SM_SSEJSM_SM_fSH_SI_NSA_17integral_constantINSA_4UMMA5MajorELST_0EEESU_NSR_INSS_7ScaleInELSV_0EEESW_EEEEEENSA_6LayoutINSB_IJSE_SE_SE_EEENSB_IJNSC_ILi0EEES11_S11_EEEEENSB_IJNSA_10UnderscoreES14_S14_EEEEENS7_6detail27Sm100ImplicitGemmTileTraitsINSA_25SM100_TMA_2SM_LOAD_IM2COLENSA_14ComposedLayoutINSA_7SwizzleILi1ELi4ELi3EEENSA_18smem_ptr_flag_bitsILi8EEENSZ_INSB_IJNSC_ILi8EEESJ_EEENSB_IJSJ_SE_EEEEEEEvEENS18_INSA_18SM100_TMA_2SM_LOADES1J_vEEEENS_8epilogue10collective18CollectiveEpilogueINS1O_23Sm100TmaWarpSpecializedILi1ELi1ELi64ELb0ELb0EEEJNSB_IJNSC_ILi128EEESI_SK_EEENSB_IJNSZ_IS1T_SE_EENSZ_ISI_SE_EEEEESM_NSB_IJNSB_IJllllEEESE_S11_EEESM_S1Z_NS1O_6fusion15FusionCallbacksIS1S_NS20_17LinearCombinationISM_fSM_fLNS_15FloatRoundStyleE2EEES1U_S1X_JEEENSA_5SM1004TMEM4LOAD26SM100_TMEM_LOAD_32dp32b64xENSA_20SM90_TMA_LOAD_IM2COLENS1A_INS1B_ILi2ELi4ELi3EEES1E_NSZ_INSB_IJS1F_SI_EEENSB_IJSI_SE_EEEEEEENSA_39AutoVectorizingCopyWithAssumedAlignmentILi128EEENSA_21SM90_TMA_STORE_IM2COLES2F_S2H_S2H_EEEvvEEEEvNT_6ParamsE)
        /*1010*/ 	.short	0x0380
        /*1012*/ 	.short	0x0900


	//----- nvinfo : EIATTR_SW_WAR
	.align		4
.L_55:
        /*1014*/ 	.byte	0x04, 0x36
        /*1016*/ 	.short	(.L_57 - .L_56)
.L_56:
        /*1018*/ 	.word	0x00000008
.L_57:


//--------------------- .nv.callgraph             --------------------------
	.section	.nv.callgraph,"",@"SHT_CUDA_CALLGRAPH"
	.align	4
	.sectionentsize	8
	.align		4
        /*0000*/ 	.word	0x00000000
	.align		4
        /*0004*/ 	.word	0xffffffff
	.align		4
        /*0008*/ 	.word	index@(_ZN7cutlass13device_kernelINS_4conv6kernel13ConvUniversalINS1_16ConvProblemShapeILNS1_8OperatorE0ELi3EEENS1_10collective14CollectiveConvINS1_47MainloopSm100TmaUmmaWarpSpecializedImplicitGemmILS5_0ELi41ELi3ELi1ELi2EN4cute5tupleIJNSA_1CILi2EEENSC_ILi1EEESE_EEEEENSB_IJNSC_ILi256EEENSC_ILi64EEENSB_IJNSC_ILi32EEEEEEEEENS_12float_e4m3_tESM_NSA_8TiledMMAINSA_8MMA_AtomIJNSA_10MMA_TraitsINSA_25SM100_MMA_F8F6F4_2x1SM_SSEJSM_SM_fSH_SI_NSA_17integral_constantINSA_4UMMA5MajorELST_0EEESU_NSR_INSS_7ScaleInELSV_0EEESW_EEEEEENSA_6LayoutINSB_IJSE_SE_SE_EEENSB_IJNSC_ILi0EEES11_S11_EEEEENSB_IJNSA_10UnderscoreES14_S14_EEEEENS7_6detail27Sm100ImplicitGemmTileTraitsINSA_25SM100_TMA_2SM_LOAD_IM2COLENSA_14ComposedLayoutINSA_7SwizzleILi1ELi4ELi3EEENSA_18smem_ptr_flag_bitsILi8EEENSZ_INSB_IJNSC_ILi8EEESJ_EEENSB_IJSJ_SE_EEEEEEEvEENS18_INSA_18SM100_TMA_2SM_LOADES1J_vEEEENS_8epilogue10collective18CollectiveEpilogueINS1O_23Sm100TmaWarpSpecializedILi1ELi1ELi64ELb0ELb0EEEJNSB_IJNSC_ILi128EEESI_SK_EEENSB_IJNSZ_IS1T_SE_EENSZ_ISI_SE_EEEEESM_NSB_IJNSB_IJllllEEESE_S11_EEESM_S1Z_NS1O_6fusion15FusionCallbacksIS1S_NS20_17LinearCombinationISM_fSM_fLNS_15FloatRoundStyleE2EEES1U_S1X_JEEENSA_5SM1004TMEM4LOAD26SM100_TMEM_LOAD_32dp32b64xENSA_20SM90_TMA_LOAD_IM2COLENS1A_INS1B_ILi2ELi4ELi3EEES1E_NSZ_INSB_IJS1F_SI_EEENSB_IJSI_SE_EEEEEEENSA_39AutoVectorizingCopyWithAssumedAlignmentILi128EEENSA_21SM90_TMA_STORE_IM2COLES2F_S2H_S2H_EEEvvEEEEvNT_6ParamsE)
	.align		4
        /*000c*/ 	.word	index@(__assertfail)
	.align		4
        /*0010*/ 	.word	0x00000000
	.align		4
        /*0014*/ 	.word	0xfffffffe
	.align		4
        /*0018*/ 	.word	0x00000000
	.align		4
        /*001c*/ 	.word	0xfffffffd
	.align		4
        /*0020*/ 	.word	0x00000000
	.align		4
        /*0024*/ 	.word	0xfffffffc


//--------------------- .nv.constant4             --------------------------
	.section	.nv.constant4,"a",@progbits
	.align	8
	.align		8
.nv.constant4:
        /*0000*/ 	.dword	__assertfail
	.align		8
        /*0008*/ 	.dword	__unnamed_1
	.align		8
        /*0010*/ 	.dword	__unnamed_2
	.align		8
        /*0018*/ 	.dword	_ZN39_INTERNAL_b6b39afc_4_k_cu_9c3050db_30214cuda3std3__45__cpo5beginE
	.align		8
        /*0020*/ 	.dword	_ZN39_INTERNAL_b6b39afc_4_k_cu_9c3050db_30214cuda3std3__45__cpo3endE
	.align		8
        /*0028*/ 	.dword	_ZN39_INTERNAL_b6b39afc_4_k_cu_9c3050db_30214cuda3std3__45__cpo6cbeginE
	.align		8
        /*0030*/ 	.dword	_ZN39_INTERNAL_b6b39afc_4_k_cu_9c3050db_30214cuda3std3__45__cpo4cendE
	.align		8
        /*0038*/ 	.dword	_ZN39_INTERNAL_b6b39afc_4_k_cu_9c3050db_30214cuda3std3__441_GLOBAL__N__b6b39afc_4_k_cu_9c3050db_30216ignoreE
	.align		8
        /*0040*/ 	.dword	_ZN39_INTERNAL_b6b39afc_4_k_cu_9c3050db_30214cuda3std3__419piecewise_constructE
	.align		8
        /*0048*/ 	.dword	_ZN39_INTERNAL_b6b39afc_4_k_cu_9c3050db_30214cuda3std3__48in_placeE
	.align		8
        /*0050*/ 	.dword	_ZN39_INTERNAL_b6b39afc_4_k_cu_9c3050db_30214cuda3std6ranges3__45__cpo4swapE
	.align		8
        /*0058*/ 	.dword	_ZN39_INTERNAL_b6b39afc_4_k_cu_9c3050db_30214cuda3std6ranges3__45__cpo9iter_moveE
	.align		8
        /*0060*/ 	.dword	_ZN39_INTERNAL_b6b39afc_4_k_cu_9c3050db_30214cute7productE
	.align		8
        /*0068*/ 	.dword	_ZN39_INTERNAL_b6b39afc_4_k_cu_9c3050db_30214cute1_E
	.align		8
        /*0070*/ 	.dword	$str$27
	.align		8
        /*0078*/ 	.dword	$str$28
	.align		8
        /*0080*/ 	.dword	$str$29
	.align		8
        /*0088*/ 	.dword	$str$30


//--------------------- .text._ZN7cutlass13device_kernelINS_4conv6kernel13ConvUniversalINS1_16ConvProblemShapeILNS1_8OperatorE0ELi3EEENS1_10collective14CollectiveConvINS1_47MainloopSm100TmaUmmaWarpSpecializedImplicitGemmILS5_0ELi41ELi3ELi1ELi2EN4cute5tupleIJNSA_1CILi2EEENSC_ILi1EEESE_EEEEENSB_IJNSC_ILi256EEENSC_ILi64EEENSB_IJNSC_ILi32EEEEEEEEENS_12float_e4m3_tESM_NSA_8TiledMMAINSA_8MMA_AtomIJNSA_10MMA_TraitsINSA_25SM100_MMA_F8F6F4_2x1SM_SSEJSM_SM_fSH_SI_NSA_17integral_constantINSA_4UMMA5MajorELST_0EEESU_NSR_INSS_7ScaleInELSV_0EEESW_EEEEEENSA_6LayoutINSB_IJSE_SE_SE_EEENSB_IJNSC_ILi0EEES11_S11_EEEEENSB_IJNSA_10UnderscoreES14_S14_EEEEENS7_6detail27Sm100ImplicitGemmTileTraitsINSA_25SM100_TMA_2SM_LOAD_IM2COLENSA_14ComposedLayoutINSA_7SwizzleILi1ELi4ELi3EEENSA_18smem_ptr_flag_bitsILi8EEENSZ_INSB_IJNSC_ILi8EEESJ_EEENSB_IJSJ_SE_EEEEEEEvEENS18_INSA_18SM100_TMA_2SM_LOADES1J_vEEEENS_8epilogue10collective18CollectiveEpilogueINS1O_23Sm100TmaWarpSpecializedILi1ELi1ELi64ELb0ELb0EEEJNSB_IJNSC_ILi128EEESI_SK_EEENSB_IJNSZ_IS1T_SE_EENSZ_ISI_SE_EEEEESM_NSB_IJNSB_IJllllEEESE_S11_EEESM_S1Z_NS1O_6fusion15FusionCallbacksIS1S_NS20_17LinearCombinationISM_fSM_fLNS_15FloatRoundStyleE2EEES1U_S1X_JEEENSA_5SM1004TMEM4LOAD26SM100_TMEM_LOAD_32dp32b64xENSA_20SM90_TMA_LOAD_IM2COLENS1A_INS1B_ILi2ELi4ELi3EEES1E_NSZ_INSB_IJS1F_SI_EEENSB_IJSI_SE_EEEEEEENSA_39AutoVectorizingCopyWithAssumedAlignmentILi128EEENSA_21SM90_TMA_STORE_IM2COLES2F_S2H_S2H_EEEvvEEEEvNT_6ParamsE --------------------------
	.section	.text._ZN7cutlass13device_kernelINS_4conv6kernel13ConvUniversalINS1_16ConvProblemShapeILNS1_8OperatorE0ELi3EEENS1_10collective14CollectiveConvINS1_47MainloopSm100TmaUmmaWarpSpecializedImplicitGemmILS5_0ELi41ELi3ELi1ELi2EN4cute5tupleIJNSA_1CILi2EEENSC_ILi1EEESE_EEEEENSB_IJNSC_ILi256EEENSC_ILi64EEENSB_IJNSC_ILi32EEEEEEEEENS_12float_e4m3_tESM_NSA_8TiledMMAINSA_8MMA_AtomIJNSA_10MMA_TraitsINSA_25SM100_MMA_F8F6F4_2x1SM_SSEJSM_SM_fSH_SI_NSA_17integral_constantINSA_4UMMA5MajorELST_0EEESU_NSR_INSS_7ScaleInELSV_0EEESW_EEEEEENSA_6LayoutINSB_IJSE_SE_SE_EEENSB_IJNSC_ILi0EEES11_S11_EEEEENSB_IJNSA_10UnderscoreES14_S14_EEEEENS7_6detail27Sm100ImplicitGemmTileTraitsINSA_25SM100_TMA_2SM_LOAD_IM2COLENSA_14ComposedLayoutINSA_7SwizzleILi1ELi4ELi3EEENSA_18smem_ptr_flag_bitsILi8EEENSZ_INSB_IJNSC_ILi8EEESJ_EEENSB_IJSJ_SE_EEEEEEEvEENS18_INSA_18SM100_TMA_2SM_LOADES1J_vEEEENS_8epilogue10collective18CollectiveEpilogueINS1O_23Sm100TmaWarpSpecializedILi1ELi1ELi64ELb0ELb0EEEJNSB_IJNSC_ILi128EEESI_SK_EEENSB_IJNSZ_IS1T_SE_EENSZ_ISI_SE_EEEEESM_NSB_IJNSB_IJllllEEESE_S11_EEESM_S1Z_NS1O_6fusion15FusionCallbacksIS1S_NS20_17LinearCombinationISM_fSM_fLNS_15FloatRoundStyleE2EEES1U_S1X_JEEENSA_5SM1004TMEM4LOAD26SM100_TMEM_LOAD_32dp32b64xENSA_20SM90_TMA_LOAD_IM2COLENS1A_INS1B_ILi2ELi4ELi3EEES1E_NSZ_INSB_IJS1F_SI_EEENSB_IJSI_SE_EEEEEEENSA_39AutoVectorizingCopyWithAssumedAlignmentILi128EEENSA_21SM90_TMA_STORE_IM2COLES2F_S2H_S2H_EEEvvEEEEvNT_6ParamsE,"ax",@progbits
	.align	128
.text._ZN7cutlass13device_kernelINS_4conv6kernel13ConvUniversalINS1_16ConvProblemShapeILNS1_8OperatorE0ELi3EEENS1_10collective14CollectiveConvINS1_47MainloopSm100TmaUmmaWarpSpecializedImplicitGemmILS5_0ELi41ELi3ELi1ELi2EN4cute5tupleIJNSA_1CILi2EEENSC_ILi1EEESE_EEEEENSB_IJNSC_ILi256EEENSC_ILi64EEENSB_IJNSC_ILi32EEEEEEEEENS_12float_e4m3_tESM_NSA_8TiledMMAINSA_8MMA_AtomIJNSA_10MMA_TraitsINSA_25SM100_MMA_F8F6F4_2x1SM_SSEJSM_SM_fSH_SI_NSA_17integral_constantINSA_4UMMA5MajorELST_0EEESU_NSR_INSS_7ScaleInELSV_0EEESW_EEEEEENSA_6LayoutINSB_IJSE_SE_SE_EEENSB_IJNSC_ILi0EEES11_S11_EEEEENSB_IJNSA_10UnderscoreES14_S14_EEEEENS7_6detail27Sm100ImplicitGemmTileTraitsINSA_25SM100_TMA_2SM_LOAD_IM2COLENSA_14ComposedLayoutINSA_7SwizzleILi1ELi4ELi3EEENSA_18smem_ptr_flag_bitsILi8EEENSZ_INSB_IJNSC_ILi8EEESJ_EEENSB_IJSJ_SE_EEEEEEEvEENS18_INSA_18SM100_TMA_2SM_LOADES1J_vEEEENS_8epilogue10collective18CollectiveEpilogueINS1O_23Sm100TmaWarpSpecializedILi1ELi1ELi64ELb0ELb0EEEJNSB_IJNSC_ILi128EEESI_SK_EEENSB_IJNSZ_IS1T_SE_EENSZ_ISI_SE_EEEEESM_NSB_IJNSB_IJllllEEESE_S11_EEESM_S1Z_NS1O_6fusion15FusionCallbacksIS1S_NS20_17LinearCombinationISM_fSM_fLNS_15FloatRoundStyleE2EEES1U_S1X_JEEENSA_5SM1004TMEM4LOAD26SM100_TMEM_LOAD_32dp32b64xENSA_20SM90_TMA_LOAD_IM2COLENS1A_INS1B_ILi2ELi4ELi3EEES1E_NSZ_INSB_IJS1F_SI_EEENSB_IJSI_SE_EEEEEEENSA_39AutoVectorizingCopyWithAssumedAlignmentILi128EEENSA_21SM90_TMA_STORE_IM2COLES2F_S2H_S2H_EEEvvEEEEvNT_6ParamsE:
        .type           _ZN7cutlass13device_kernelINS_4conv6kernel13ConvUniversalINS1_16ConvProblemShapeILNS1_8OperatorE0ELi3EEENS1_10collective14CollectiveConvINS1_47MainloopSm100TmaUmmaWarpSpecializedImplicitGemmILS5_0ELi41ELi3ELi1ELi2EN4cute5tupleIJNSA_1CILi2EEENSC_ILi1EEESE_EEEEENSB_IJNSC_ILi256EEENSC_ILi64EEENSB_IJNSC_ILi32EEEEEEEEENS_12float_e4m3_tESM_NSA_8TiledMMAINSA_8MMA_AtomIJNSA_10MMA_TraitsINSA_25SM100_MMA_F8F6F4_2x1SM_SSEJSM_SM_fSH_SI_NSA_17integral_constantINSA_4UMMA5MajorELST_0EEESU_NSR_INSS_7ScaleInELSV_0EEESW_EEEEEENSA_6LayoutINSB_IJSE_SE_SE_EEENSB_IJNSC_ILi0EEES11_S11_EEEEENSB_IJNSA_10UnderscoreES14_S14_EEEEENS7_6detail27Sm100ImplicitGemmTileTraitsINSA_25SM100_TMA_2SM_LOAD_IM2COLENSA_14ComposedLayoutINSA_7SwizzleILi1ELi4ELi3EEENSA_18smem_ptr_flag_bitsILi8EEENSZ_INSB_IJNSC_ILi8EEESJ_EEENSB_IJSJ_SE_EEEEEEEvEENS18_INSA_18SM100_TMA_2SM_LOADES1J_vEEEENS_8epilogue10collective18CollectiveEpilogueINS1O_23Sm100TmaWarpSpecializedILi1ELi1ELi64ELb0ELb0EEEJNSB_IJNSC_ILi128EEESI_SK_EEENSB_IJNSZ_IS1T_SE_EENSZ_ISI_SE_EEEEESM_NSB_IJNSB_IJllllEEESE_S11_EEESM_S1Z_NS1O_6fusion15FusionCallbacksIS1S_NS20_17LinearCombinationISM_fSM_fLNS_15FloatRoundStyleE2EEES1U_S1X_JEEENSA_5SM1004TMEM4LOAD26SM100_TMEM_LOAD_32dp32b64xENSA_20SM90_TMA_LOAD_IM2COLENS1A_INS1B_ILi2ELi4ELi3EEES1E_NSZ_INSB_IJS1F_SI_EEENSB_IJSI_SE_EEEEEEENSA_39AutoVectorizingCopyWithAssumedAlignmentILi128EEENSA_21SM90_TMA_STORE_IM2COLES2F_S2H_S2H_EEEvvEEEEvNT_6ParamsE,@function
        .size           _ZN7cutlass13device_kernelINS_4conv6kernel13ConvUniversalINS1_16ConvProblemShapeILNS1_8OperatorE0ELi3EEENS1_10collective14CollectiveConvINS1_47MainloopSm100TmaUmmaWarpSpecializedImplicitGemmILS5_0ELi41ELi3ELi1ELi2EN4cute5tupleIJNSA_1CILi2EEENSC_ILi1EEESE_EEEEENSB_IJNSC_ILi256EEENSC_ILi64EEENSB_IJNSC_ILi32EEEEEEEEENS_12float_e4m3_tESM_NSA_8TiledMMAINSA_8MMA_AtomIJNSA_10MMA_TraitsINSA_25SM100_MMA_F8F6F4_2x1SM_SSEJSM_SM_fSH_SI_NSA_17integral_constantINSA_4UMMA5MajorELST_0EEESU_NSR_INSS_7ScaleInELSV_0EEESW_EEEEEENSA_6LayoutINSB_IJSE_SE_SE_EEENSB_IJNSC_ILi0EEES11_S11_EEEEENSB_IJNSA_10UnderscoreES14_S14_EEEEENS7_6detail27Sm100ImplicitGemmTileTraitsINSA_25SM100_TMA_2SM_LOAD_IM2COLENSA_14ComposedLayoutINSA_7SwizzleILi1ELi4ELi3EEENSA_18smem_ptr_flag_bitsILi8EEENSZ_INSB_IJNSC_ILi8EEESJ_EEENSB_IJSJ_SE_EEEEEEEvEENS18_INSA_18SM100_TMA_2SM_LOADES1J_vEEEENS_8epilogue10collective18CollectiveEpilogueINS1O_23Sm100TmaWarpSpecializedILi1ELi1ELi64ELb0ELb0EEEJNSB_IJNSC_ILi128EEESI_SK_EEENSB_IJNSZ_IS1T_SE_EENSZ_ISI_SE_EEEEESM_NSB_IJNSB_IJllllEEESE_S11_EEESM_S1Z_NS1O_6fusion15FusionCallbacksIS1S_NS20_17LinearCombinationISM_fSM_fLNS_15FloatRoundStyleE2EEES1U_S1X_JEEENSA_5SM1004TMEM4LOAD26SM100_TMEM_LOAD_32dp32b64xENSA_20SM90_TMA_LOAD_IM2COLENS1A_INS1B_ILi2ELi4ELi3EEES1E_NSZ_INSB_IJS1F_SI_EEENSB_IJSI_SE_EEEEEEENSA_39AutoVectorizingCopyWithAssumedAlignmentILi128EEENSA_21SM90_TMA_STORE_IM2COLES2F_S2H_S2H_EEEvvEEEEvNT_6ParamsE,(.L_x_251 - _ZN7cutlass13device_kernelINS_4conv6kernel13ConvUniversalINS1_16ConvProblemShapeILNS1_8OperatorE0ELi3EEENS1_10collective14CollectiveConvINS1_47MainloopSm100TmaUmmaWarpSpecializedImplicitGemmILS5_0ELi41ELi3ELi1ELi2EN4cute5tupleIJNSA_1CILi2EEENSC_ILi1EEESE_EEEEENSB_IJNSC_ILi256EEENSC_ILi64EEENSB_IJNSC_ILi32EEEEEEEEENS_12float_e4m3_tESM_NSA_8TiledMMAINSA_8MMA_AtomIJNSA_10MMA_TraitsINSA_25SM100_MMA_F8F6F4_2x1SM_SSEJSM_SM_fSH_SI_NSA_17integral_constantINSA_4UMMA5MajorELST_0EEESU_NSR_INSS_7ScaleInELSV_0EEESW_EEEEEENSA_6LayoutINSB_IJSE_SE_SE_EEENSB_IJNSC_ILi0EEES11_S11_EEEEENSB_IJNSA_10UnderscoreES14_S14_EEEEENS7_6detail27Sm100ImplicitGemmTileTraitsINSA_25SM100_TMA_2SM_LOAD_IM2COLENSA_14ComposedLayoutINSA_7SwizzleILi1ELi4ELi3EEENSA_18smem_ptr_flag_bitsILi8EEENSZ_INSB_IJNSC_ILi8EEESJ_EEENSB_IJSJ_SE_EEEEEEEvEENS18_INSA_18SM100_TMA_2SM_LOADES1J_vEEEENS_8epilogue10collective18CollectiveEpilogueINS1O_23Sm100TmaWarpSpecializedILi1ELi1ELi64ELb0ELb0EEEJNSB_IJNSC_ILi128EEESI_SK_EEENSB_IJNSZ_IS1T_SE_EENSZ_ISI_SE_EEEEESM_NSB_IJNSB_IJllllEEESE_S11_EEESM_S1Z_NS1O_6fusion15FusionCallbacksIS1S_NS20_17LinearCombinationISM_fSM_fLNS_15FloatRoundStyleE2EEES1U_S1X_JEEENSA_5SM1004TMEM4LOAD26SM100_TMEM_LOAD_32dp32b64xENSA_20SM90_TMA_LOAD_IM2COLENS1A_INS1B_ILi2ELi4ELi3EEES1E_NSZ_INSB_IJS1F_SI_EEENSB_IJSI_SE_EEEEEEENSA_39AutoVectorizingCopyWithAssumedAlignmentILi128EEENSA_21SM90_TMA_STORE_IM2COLES2F_S2H_S2H_EEEvvEEEEvNT_6ParamsE)
        .other          _ZN7cutlass13device_kernelINS_4conv6kernel13ConvUniversalINS1_16ConvProblemShapeILNS1_8OperatorE0ELi3EEENS1_10collective14CollectiveConvINS1_47MainloopSm100TmaUmmaWarpSpecializedImplicitGemmILS5_0ELi41ELi3ELi1ELi2EN4cute5tupleIJNSA_1CILi2EEENSC_ILi1EEESE_EEEEENSB_IJNSC_ILi256EEENSC_ILi64EEENSB_IJNSC_ILi32EEEEEEEEENS_12float_e4m3_tESM_NSA_8TiledMMAINSA_8MMA_AtomIJNSA_10MMA_TraitsINSA_25SM100_MMA_F8F6F4_2x1SM_SSEJSM_SM_fSH_SI_NSA_17integral_constantINSA_4UMMA5MajorELST_0EEESU_NSR_INSS_7ScaleInELSV_0EEESW_EEEEEENSA_6LayoutINSB_IJSE_SE_SE_EEENSB_IJNSC_ILi0EEES11_S11_EEEEENSB_IJNSA_10UnderscoreES14_S14_EEEEENS7_6detail27Sm100ImplicitGemmTileTraitsINSA_25SM100_TMA_2SM_LOAD_IM2COLENSA_14ComposedLayoutINSA_7SwizzleILi1ELi4ELi3EEENSA_18smem_ptr_flag_bitsILi8EEENSZ_INSB_IJNSC_ILi8EEESJ_EEENSB_IJSJ_SE_EEEEEEEvEENS18_INSA_18SM100_TMA_2SM_LOADES1J_vEEEENS_8epilogue10collective18CollectiveEpilogueINS1O_23Sm100TmaWarpSpecializedILi1ELi1ELi64ELb0ELb0EEEJNSB_IJNSC_ILi128EEESI_SK_EEENSB_IJNSZ_IS1T_SE_EENSZ_ISI_SE_EEEEESM_NSB_IJNSB_IJllllEEESE_S11_EEESM_S1Z_NS1O_6fusion15FusionCallbacksIS1S_NS20_17LinearCombinationISM_fSM_fLNS_15FloatRoundStyleE2EEES1U_S1X_JEEENSA_5SM1004TMEM4LOAD26SM100_TMEM_LOAD_32dp32b64xENSA_20SM90_TMA_LOAD_IM2COLENS1A_INS1B_ILi2ELi4ELi3EEES1E_NSZ_INSB_IJS1F_SI_EEENSB_IJSI_SE_EEEEEEENSA_39AutoVectorizingCopyWithAssumedAlignmentILi128EEENSA_21SM90_TMA_STORE_IM2COLES2F_S2H_S2H_EEEvvEEEEvNT_6ParamsE,@"STO_CUDA_ENTRY STV_DEFAULT"
_ZN7cutlass13device_kernelINS_4conv6kernel13ConvUniversalINS1_16ConvProblemShapeILNS1_8OperatorE0ELi3EEENS1_10collective14CollectiveConvINS1_47MainloopSm100TmaUmmaWarpSpecializedImplicitGemmILS5_0ELi41ELi3ELi1ELi2EN4cute5tupleIJNSA_1CILi2EEENSC_ILi1EEESE_EEEEENSB_IJNSC_ILi256EEENSC_ILi64EEENSB_IJNSC_ILi32EEEEEEEEENS_12float_e4m3_tESM_NSA_8TiledMMAINSA_8MMA_AtomIJNSA_10MMA_TraitsINSA_25SM100_MMA_F8F6F4_2x1SM_SSEJSM_SM_fSH_SI_NSA_17integral_constantINSA_4UMMA5MajorELST_0EEESU_NSR_INSS_7ScaleInELSV_0EEESW_EEEEEENSA_6LayoutINSB_IJSE_SE_SE_EEENSB_IJNSC_ILi0EEES11_S11_EEEEENSB_IJNSA_10UnderscoreES14_S14_EEEEENS7_6detail27Sm100ImplicitGemmTileTraitsINSA_25SM100_TMA_2SM_LOAD_IM2COLENSA_14ComposedLayoutINSA_7SwizzleILi1ELi4ELi3EEENSA_18smem_ptr_flag_bitsILi8EEENSZ_INSB_IJNSC_ILi8EEESJ_EEENSB_IJSJ_SE_EEEEEEEvEENS18_INSA_18SM100_TMA_2SM_LOADES1J_vEEEENS_8epilogue10collective18CollectiveEpilogueINS1O_23Sm100TmaWarpSpecializedILi1ELi1ELi64ELb0ELb0EEEJNSB_IJNSC_ILi128EEESI_SK_EEENSB_IJNSZ_IS1T_SE_EENSZ_ISI_SE_EEEEESM_NSB_IJNSB_IJllllEEESE_S11_EEESM_S1Z_NS1O_6fusion15FusionCallbacksIS1S_NS20_17LinearCombinationISM_fSM_fLNS_15FloatRoundStyleE2EEES1U_S1X_JEEENSA_5SM1004TMEM4LOAD26SM100_TMEM_LOAD_32dp32b64xENSA_20SM90_TMA_LOAD_IM2COLENS1A_INS1B_ILi2ELi4ELi3EEES1E_NSZ_INSB_IJS1F_SI_EEENSB_IJSI_SE_EEEEEEENSA_39AutoVectorizingCopyWithAssumedAlignmentILi128EEENSA_21SM90_TMA_STORE_IM2COLES2F_S2H_S2H_EEEvvEEEEvNT_6ParamsE:
[----:B------:R-:W1:Y:S01]  /*0000*/  LDC R1, c[0x0][0x37c] ;  /* 0x0000df00ff017b82 */ /* 0x000e620000000800 */
[----:B------:R-:W2:Y:S01]  /*0010*/  S2R R131, SR_TID.X ;  /* 0x0000000000837919 */ /* 0x000ea20000002100 */
[----:B------:R-:W3:Y:S06]  /*0020*/  LDCU.64 UR8, c[0x0][0x990] ;  /* 0x00013200ff0877ac */ /* 0x000eec0008000a00 */
[----:B------:R-:W4:Y:S01]  /*0030*/  S2UR UR4, SR_CgaCtaId ;  /* 0x00000000000479c3 */ /* 0x000f220000008800 */
[----:B-1----:R-:W-:Y:S01]  /*0040*/  VIADD R1, R1, 0xfffffff8 ;  /* 0xfffffff801017836 */ /* 0x002fe20000000000 */
[----:B------:R-:W-:-:S02]  /*0050*/  PRMT R145, RZ, 0x7610, R145 ;  /* 0x00007610ff917816 */ /* 0x000fc40000000091 */
[----:B------:R-:W-:Y:S02]  /*0060*/  ELECT P1, URZ, PT ;  /* 0x0000000000ff782f */ /* 0x000fe40003820000 */
[----:B------:R-:W-:Y:S01]  /*0070*/  R2UR UR43, R1 ;  /* 0x00000000012b72ca */ /* 0x000fe200000e0000 */
[----:B---3--:R-:W-:-:S04]  /*0080*/  UISETP.NE.U32.AND UP0, UPT, UR8, URZ, UPT ;  /* 0x000000ff0800728c */ /* 0x008fc8000bf05070 */
[----:B------:R-:W-:Y:S02]  /*0090*/  UISETP.NE.AND.EX UP0, UPT, UR9, URZ, UPT, UP0 ;  /* 0x000000ff0900728c */ /* 0x000fe4000bf05300 */
[----:B----4-:R-:W-:Y:S02]  /*00a0*/  ULOP3.LUT UR26, UR4, 0x1, URZ, 0xc0, !UPT ;  /* 0x00000001041a7892 */ /* 0x010fe4000f8ec0ff */
[----:B------:R-:W-:Y:S01]  /*00b0*/  ULOP3.LUT UR25, UR4, 0x1, URZ, 0x3c, !UPT ;  /* 0x0000000104197892 */ /* 0x000fe2000f8e3cff */
[----:B--2---:R-:W-:-:S05]  /*00c0*/  SHF.R.U32.HI R146, RZ, 0x5, R131 ;  /* 0x00000005ff927819 */ /* 0x004fca0000011683 */
[----:B------:R-:W1:Y:S02]  /*00d0*/  SHFL.IDX PT, R0, R146, RZ, 0x1f ;  /* 0x00001fff92007589 */ /* 0x000e6400000e0000 */
[----:B-1----:R-:W-:Y:S01]  /*00e0*/  R2UR UR18, R0 ;  /* 0x00000000001272ca */ /* 0x002fe200000e0000 */
[----:B------:R-:W-:-:S14]  /*00f0*/  BRA.U UP0, `(.L_x_0) ;  /* 0x0000000100307547 */ /* 0x000fdc000b800000 */
[----:B------:R-:W1:Y:S02]  /*0100*/  LDCU.64 UR4, c[0x0][0x988] ;  /* 0x00013100ff0477ac */ /* 0x000e640008000a00 */
[----:B-1----:R-:W-:-:S04]  /*0110*/  UISETP.NE.U32.AND UP0, UPT, UR4, URZ, UPT ;  /* 0x000000ff0400728c */ /* 0x002fc8000bf05070 */
[----:B------:R-:W-:-:S09]  /*0120*/  UISETP.NE.AND.EX UP0, UPT, UR5, URZ, UPT, UP0 ;  /* 0x000000ff0500728c */ /* 0x000fd2000bf05300 */
[----:B------:R-:W-:Y:S05]  /*0130*/  BRA.U !UP0, `(.L_x_1) ;  /* 0x0000000108147547 */ /* 0x000fea000b800000 */
[----:B------:R-:W1:Y:S01]  /*0140*/  LDC.64 R2, c[0x0][0x988] ;  /* 0x00026200ff027b82 */ /* 0x000e620000000a00 */
[----:B------:R-:W1:Y:S02]  /*0150*/  LDCU.64 UR4, c[0x0][0x358] ;  /* 0x00006b00ff0477ac */ /* 0x000e640008000a00 */
[----:B-1----:R1:W5:Y:S01]  /*0160*/  LDG.E R71, desc[UR4][R2.64] ;  /* 0x0000000402477981 */ /* 0x002362000c1e1900 */
[----:B------:R-:W-:Y:S01]  /*0170*/  HFMA2 R145, -RZ, RZ, 0, 5.9604644775390625e-08 ;  /* 0x00000001ff917431 */ /* 0x000fe200000001ff */
[----:B------:R-:W-:Y:S05]  /*0180*/  BRA `(.L_x_0) ;  /* 0x00000000000c7947 */ /* 0x000fea0003800000 */
.L_x_1:
[----:B------:R-:W1:Y:S01]  /*0190*/  LDCU UR4, c[0x0][0x980] ;  /* 0x00013000ff0477ac */ /* 0x000e620008000800 */
[----:B------:R-:W-:Y:S01]  /*01a0*/  HFMA2 R145, -RZ, RZ, 0, 5.9604644775390625e-08 ;  /* 0x00000001ff917431 */ /* 0x000fe200000001ff */
[----:B-1----:R-:W-:-:S07]  /*01b0*/  MOV R71, UR4 ;  /* 0x0000000400477c02 */ /* 0x002fce0008000f00 */
.L_x_0:
[----:B------:R-:W2:Y:S02]  /*01c0*/  LDCU.64 UR4, c[0x0][0x9b0] ;  /* 0x00013600ff0477ac */ /* 0x000ea40008000a00 */
[----:B--2---:R-:W-:-:S04]  /*01d0*/  UISETP.NE.U32.AND UP0, UPT, UR4, URZ, UPT ;  /* 0x000000ff0400728c */ /* 0x004fc8000bf05070 */
[----:B------:R-:W-:-:S09]  /*01e0*/  UISETP.NE.AND.EX UP0, UPT, UR5, URZ, UPT, UP0 ;  /* 0x000000ff0500728c */ /* 0x000fd2000bf05300 */
[----:B------:R-:W-:Y:S05]  /*01f0*/  BRA.U UP0, `(.L_x_2) ;  /* 0x0000000100287547 */ /* 0x000fea000b800000 */
[----:B------:R-:W2:Y:S02]  /*0200*/  LDCU.64 UR4, c[0x0][0x9a8] ;  /* 0x00013500ff0477ac */ /* 0x000ea40008000a00 */
[----:B--2---:R-:W-:-:S04]  /*0210*/  UISETP.NE.U32.AND UP0, UPT, UR4, URZ, UPT ;  /* 0x000000ff0400728c */ /* 0x004fc8000bf05070 */
[----:B------:R-:W-:-:S09]  /*0220*/  UISETP.NE.AND.EX UP0, UPT, UR5, URZ, UPT, UP0 ;  /* 0x000000ff0500728c */ /* 0x000fd2000bf05300 */
[----:B------:R-:W-:Y:S05]  /*0230*/  BRA.U !UP0, `(.L_x_3) ;  /* 0x0000000108107547 */ /* 0x000fea000b800000 */
[----:B-1----:R-:W1:Y:S01]  /*0240*/  LDC.64 R2, c[0x0][0x9a8] ;  /* 0x00026a00ff027b82 */ /* 0x002e620000000a00 */
[----:B------:R-:W1:Y:S02]  /*0250*/  LDCU.64 UR4, c[0x0][0x358] ;  /* 0x00006b00ff0477ac */ /* 0x000e640008000a00 */
[----:B-1----:R2:W5:Y:S01]  /*0260*/  LDG.E R70, desc[UR4][R2.64] ;  /* 0x0000000402467981 */ /* 0x002562000c1e1900 */
[----:B------:R-:W-:Y:S05]  /*0270*/  BRA `(.L_x_2) ;  /* 0x0000000000087947 */ /* 0x000fea0003800000 */
.L_x_3:
[----:B------:R-:W2:Y:S02]  /*0280*/  LDCU UR4, c[0x0][0x9a0] ;  /* 0x00013400ff0477ac */ /* 0x000ea40008000800 */
[----:B--2---:R-:W-:Y:S02]  /*0290*/  MOV R70, UR4 ;  /* 0x0000000400467c02 */ /* 0x004fe40008000f00 */
.L_x_2:
[----:B------:R-:W-:Y:S01]  /*02a0*/  IMAD.U32 R0, RZ, RZ, UR18 ;  /* 0x00000012ff007e24 */ /* 0x000fe2000f8e00ff */
[----:B------:R-:W-:Y:S04]  /*02b0*/  BSSY.RECONVERGENT B0, `(.L_x_4) ;  /* 0x000000c000007945 */ /* 0x000fe80003800200 */
[C---:B------:R-:W-:Y:S02]  /*02c0*/  ISETP.NE.OR P2, PT, R0.reuse, 0x1, !P1 ;  /* 0x000000010000780c */ /* 0x040fe40004f45670 */
[----:B------:R-:W-:-:S11]  /*02d0*/  ISETP.NE.OR P0, PT, R0, 0x3, !P1 ;  /* 0x000000030000780c */ /* 0x000fd60004f05670 */
[----:B------:R-:W-:Y:S05]  /*02e0*/  @P2 BRA `(.L_x_5) ;  /* 0x0000000000202947 */ /* 0x000fea0003800000 */
[----:B------:R-:W3:Y:S02]  /*02f0*/  LDCU.64 UR4, c[0x0][0x348] ;  /* 0x00006900ff0477ac */ /* 0x000ee40008000a00 */
[----:B---3--:R-:W-:Y:S02]  /*0300*/  UIADD3 UR6, UP1, UPT, UR4, 0x80, URZ ;  /* 0x0000008004067890 */ /* 0x008fe4000ff3e0ff */
[----:B------:R-:W-:Y:S02]  /*0310*/  UIADD3 UR4, UP0, UPT, UR4, 0x200, URZ ;  /* 0x0000020004047890 */ /* 0x000fe4000ff1e0ff */
[----:B------:R-:W-:Y:S02]  /*0320*/  UIADD3.X UR7, UPT, UPT, URZ, UR5, URZ, UP1, !UPT ;  /* 0x00000005ff077290 */ /* 0x000fe40008ffe4ff */
[----:B------:R-:W-:-:S07]  /*0330*/  UIADD3.X UR5, UPT, UPT, URZ, UR5, URZ, UP0, !UPT ;  /* 0x00000005ff057290 */ /* 0x000fce00087fe4ff */
[----:B------:R3:W-:Y:S02]  /*0340*/  UTMACCTL.PF [UR6] ;  /* 0x00000000060079b9 */ /* 0x0007e40008040000 */
[----:B------:R3:W-:Y:S02]  /*0350*/  UTMACCTL.PF [UR4] ;  /* 0x00000000040079b9 */ /* 0x0007e40008040000 */
[----:B---3--:R-:W-:Y:S01]  /*0360*/  NOP ;  /* 0x0000000000007918 */ /* 0x008fe20000000000 */
.L_x_5:
[----:B------:R-:W-:Y:S05]  /*0370*/  BSYNC.RECONVERGENT B0 ;  /* 0x0000000000007941 */ /* 0x000fea0003800200 */
.L_x_4:
[----:B------:R-:W-:Y:S04]  /*0380*/  BSSY.RECONVERGENT B0, `(.L_x_6) ;  /* 0x000000a000007945 */ /* 0x000fe80003800200 */
        /* <DEDUP_REMOVED lines=9> */
.L_x_7:
[----:B------:R-:W-:Y:S05]  /*0420*/  BSYNC.RECONVERGENT B0 ;  /* 0x0000000000007941 */ /* 0x000fea0003800200 */
.L_x_6:
[----:B------:R-:W3:Y:S01]  /*0430*/  LDCU.64 UR4, c[0x0][0x988] ;  /* 0x00013100ff0477ac */ /* 0x000ee20008000a00 */
[----:B------:R-:W-:Y:S02]  /*0440*/  UISETP.EQ.U32.AND UP1, UPT, UR8, URZ, UPT ;  /* 0x000000ff0800728c */ /* 0x000fe4000bf22070 */
[----:B------:R-:W-:Y:S02]  /*0450*/  UPLOP3.LUT UP3, UPT, UPT, UPT, UPT, 0x80, 0x8 ;  /* 0x000000000008789c */ /* 0x000fe40003f6f070 */
[----:B---3--:R-:W-:-:S04]  /*0460*/  UISETP.NE.U32.AND UP0, UPT, UR4, URZ, UPT ;  /* 0x000000ff0400728c */ /* 0x008fc8000bf05070 */
[----:B------:R-:W-:-:S04]  /*0470*/  UISETP.NE.AND.EX UP2, UPT, UR5, URZ, UPT, UP0 ;  /* 0x000000ff0500728c */ /* 0x000fc8000bf45300 */
[----:B------:R-:W-:-:S04]  /*0480*/  UISETP.EQ.OR.EX UP4, UPT, UR9, URZ, !UP2, UP1 ;  /* 0x000000ff0900728c */ /* 0x000fc8000d782710 */
[----:B------:R-:W-:-:S06]  /*0490*/  UP2UR UR4, UPR, URZ, 0x10 ;  /* 0x00000010ff047883 */ /* 0x000fcc0008000000 */
[----:B------:R-:W-:Y:S01]  /*04a0*/  MOV R148, UR4 ;  /* 0x0000000400947c02 */ /* 0x000fe20008000f00 */
[----:B------:R-:W-:Y:S06]  /*04b0*/  BRA.U !UP4, `(.L_x_8) ;  /* 0x000000010c207547 */ /* 0x000fec000b800000 */
[----:B------:R-:W-:Y:S01]  /*04c0*/  UISETP.NE.U32.AND UP1, UPT, UR8, URZ, UPT ;  /* 0x000000ff0800728c */ /* 0x000fe2000bf25070 */
[----:B-----5:R-:W-:Y:S01]  /*04d0*/  FSETP.NEU.AND P0, PT, R71, RZ, PT ;  /* 0x000000ff4700720b */ /* 0x020fe20003f0d000 */
[----:B------:R-:W-:Y:S02]  /*04e0*/  USEL UR4, URZ, 0xffffffff, UP2 ;  /* 0xffffffffff047887 */ /* 0x000fe40009000000 */
[----:B------:R-:W-:-:S10]  /*04f0*/  UISETP.NE.AND.EX UP1, UPT, UR9, URZ, UPT, UP1 ;  /* 0x000000ff0900728c */ /* 0x000fd4000bf25310 */
[----:B------:R-:W-:Y:S01]  /*0500*/  VOTEU.ANY UP0, P0 ;  /* 0x0000000000ff7886 */ /* 0x000fe20000000100 */
[----:B------:R-:W-:-:S04]  /*0510*/  @!UP1 USEL UR4, URZ, 0xffffffff, UP0 ;  /* 0xffffffffff049887 */ /* 0x000fc80008000000 */
[----:B------:R-:W-:-:S04]  /*0520*/  ULOP3.LUT UR4, UR4, 0x1, URZ, 0xc0, !UPT ;  /* 0x0000000104047892 */ /* 0x000fc8000f8ec0ff */
[----:B------:R-:W-:-:S11]  /*0530*/  UISETP.NE.U32.AND UP3, UPT, UR4, 0x1, UPT ;  /* 0x000000010400788c */ /* 0x000fd6000bf65070 */
.L_x_8:
[----:B------:R-:W3:Y:S01]  /*0540*/  SHFL.IDX PT, R0, R146, RZ, 0x1f ;  /* 0x00001fff92007589 */ /* 0x000ee200000e0000 */
[----:B------:R-:W-:Y:S02]  /*0550*/  UISETP.NE.AND UP5, UPT, UR18, 0x2, UPT ;  /* 0x000000021200788c */ /* 0x000fe4000bfa5270 */
[----:B------:R-:W-:Y:S02]  /*0560*/  UISETP.NE.AND UP0, UPT, UR18, 0x2, UPT ;  /* 0x000000021200788c */ /* 0x000fe4000bf05270 */
[----:B------:R-:W-:Y:S02]  /*0570*/  UISETP.NE.OR UP1, UPT, UR26, URZ, UP5 ;  /* 0x000000ff1a00728c */ /* 0x000fe4000af25670 */
[----:B------:R-:W-:-:S04]  /*0580*/  USEL UR42, URZ, 0x1, UP0 ;  /* 0x00000001ff2a7887 */ /* 0x000fc80008000000 */
[----:B------:R-:W-:Y:S02]  /*0590*/  PLOP3.LUT P3, PT, P1, PT, UP1, 0xae, 0xea ;  /* 0x0000000000ea781c */ /* 0x000fe40000f6f51e */
[----:B---3--:R-:W-:-:S13]  /*05a0*/  ISETP.NE.AND P0, PT, R0, RZ, PT ;  /* 0x000000ff0000720c */ /* 0x008fda0003f05270 */
[----:B------:R-:W-:Y:S05]  /*05b0*/  @P0 BRA `(.L_x_9) ;  /* 0x00000004007c0947 */ /* 0x000fea0003800000 */
[----:B------:R-:W-:Y:S01]  /*05c0*/  ELECT P0, URZ, PT ;  /* 0x0000000000ff782f */ /* 0x000fe20003800000 */
[----:B------:R-:W-:-:S12]  /*05d0*/  BSSY.RECONVERGENT B0, `(.L_x_9) ;  /* 0x000005d000007945 */ /* 0x000fd80003800200 */
[----:B------:R-:W-:Y:S05]  /*05e0*/  @!P0 BRA `(.L_x_10) ;  /* 0x00000004006c8947 */ /* 0x000fea0003800000 */
[----:B------:R-:W3:Y:S01]  /*05f0*/  S2UR UR5, SR_CgaCtaId ;  /* 0x00000000000579c3 */ /* 0x000ee20000008800 */
[----:B------:R-:W-:Y:S01]  /*0600*/  UMOV UR4, 0x400 ;  /* 0x0000040000047882 */ /* 0x000fe20000000000 */
[----:B------:R-:W-:Y:S02]  /*0610*/  UMOV UR6, 0x1 ;  /* 0x0000000100067882 */ /* 0x000fe40000000000 */
[----:B------:R-:W-:-:S04]  /*0620*/  UIADD3 UR6, UPT, UPT, -UR6, 0x100000, URZ ;  /* 0x0010000006067890 */ /* 0x000fc8000fffe1ff */
[----:B------:R-:W-:Y:S02]  /*0630*/  USHF.L.U32 UR7, UR6, 0xb, URZ ;  /* 0x0000000b06077899 */ /* 0x000fe400080006ff */
[----:B------:R-:W-:Y:S02]  /*0640*/  USHF.L.U32 UR6, UR6, 0x1, URZ ;  /* 0x0000000106067899 */ /* 0x000fe400080006ff */
[----:B---3--:R-:W-:Y:S01]  /*0650*/  ULEA UR4, UR5, UR4, 0x18 ;  /* 0x0000000405047291 */ /* 0x008fe2000f8ec0ff */
[----:B------:R-:W3:Y:S11]  /*0660*/  FENCE.VIEW.ASYNC.S ;  /* 0x00000000000073c6 */ /* 0x000ef60000000000 */
[----:B---3--:R3:W4:Y:S01]  /*0670*/  SYNCS.EXCH.64 URZ, [UR4], UR6 ;  /* 0x0000000604ff75b2 */ /* 0x0087220008000100 */
[----:B------:R3:W1:Y:S01]  /*0680*/  SYNCS.EXCH.64 URZ, [UR4+0x148], UR6 ;  /* 0x0001480604ff75b2 */ /* 0x0006620008000100 */
        /* <DEDUP_REMOVED lines=79> */
[----:B------:R3:W1:Y:S02]  /*0b80*/  SYNCS.EXCH.64 URZ, [UR4+0x288], UR6 ;  /* 0x0002880604ff75b2 */ /* 0x0006640008000100 */
[----:B---34-:R-:W-:Y:S01]  /*0b90*/  NOP ;  /* 0x0000000000007918 */ /* 0x018fe20000000000 */
.L_x_10:
[----:B------:R-:W-:Y:S05]  /*0ba0*/  BSYNC.RECONVERGENT B0 ;  /* 0x0000000000007941 */ /* 0x000fea0003800200 */
.L_x_9:
[----:B------:R-:W3:Y:S01]  /*0bb0*/  SHFL.IDX PT, R0, R146, RZ, 0x1f ;  /* 0x00001fff92007589 */ /* 0x000ee200000e0000 */
[----:B------:R-:W-:Y:S01]  /*0bc0*/  NOP ;  /* 0x0000000000007918 */ /* 0x000fe20000000000 */
[----:B---3--:R-:W-:-:S13]  /*0bd0*/  ISETP.NE.AND P0, PT, R0, 0x1, PT ;  /* 0x000000010000780c */ /* 0x008fda0003f05270 */
[----:B------:R-:W-:Y:S05]  /*0be0*/  @P0 BRA `(.L_x_11) ;  /* 0x0000000000400947 */ /* 0x000fea0003800000 */
[----:B------:R-:W3:Y:S01]  /*0bf0*/  S2UR UR5, SR_CgaCtaId ;  /* 0x00000000000579c3 */ /* 0x000ee20000008800 */
[----:B------:R-:W-:Y:S01]  /*0c00*/  UMOV UR4, 0x400 ;  /* 0x0000040000047882 */ /* 0x000fe20000000000 */
[----:B------:R-:W-:Y:S01]  /*0c10*/  UMOV UR8, 0x20 ;  /* 0x0000002000087882 */ /* 0x000fe20000000000 */
[----:B------:R-:W-:Y:S01]  /*0c20*/  UMOV UR6, 0x80 ;  /* 0x0000008000067882 */ /* 0x000fe20000000000 */
[----:B------:R-:W-:-:S04]  /*0c30*/  UIADD3 UR8, UPT, UPT, -UR8, 0x100000, URZ ;  /* 0x0010000008087890 */ /* 0x000fc8000fffe1ff */
[----:B------:R-:W-:Y:S02]  /*0c40*/  USHF.L.U32 UR9, UR8, 0xb, URZ ;  /* 0x0000000b08097899 */ /* 0x000fe400080006ff */
[----:B------:R-:W-:Y:S02]  /*0c50*/  USHF.L.U32 UR8, UR8, 0x1, URZ ;  /* 0x0000000108087899 */ /* 0x000fe400080006ff */
[----:B------:R-:W-:-:S04]  /*0c60*/  UIADD3 UR6, UPT, UPT, -UR6, 0x100000, URZ ;  /* 0x0010000006067890 */ /* 0x000fc8000fffe1ff */
[----:B------:R-:W-:Y:S02]  /*0c70*/  USHF.L.U32 UR7, UR6, 0xb, URZ ;  /* 0x0000000b06077899 */ /* 0x000fe400080006ff */
[----:B------:R-:W-:Y:S01]  /*0c80*/  USHF.L.U32 UR6, UR6, 0x1, URZ ;  /* 0x0000000106067899 */ /* 0x000fe200080006ff */
[----:B------:R-:W-:Y:S01]  /*0c90*/  ELECT P0, URZ, PT ;  /* 0x0000000000ff782f */ /* 0x000fe20003800000 */
[----:B---3--:R-:W-:Y:S01]  /*0ca0*/  ULEA UR4, UR5, UR4, 0x18 ;  /* 0x0000000405047291 */ /* 0x008fe2000f8ec0ff */
[----:B------:R-:W3:Y:S11]  /*0cb0*/  FENCE.VIEW.ASYNC.S ;  /* 0x00000000000073c6 */ /* 0x000ef60000000000 */
[----:B---3--:R3:W4:Y:S01]  /*0cc0*/  SYNCS.EXCH.64 URZ, [UR4+0x290], UR8 ;  /* 0x0002900804ff75b2 */ /* 0x0087220008000100 */
[----:B------:R3:W1:Y:S01]  /*0cd0*/  SYNCS.EXCH.64 URZ, [UR4+0x298], UR6 ;  /* 0x0002980604ff75b2 */ /* 0x0006620008000100 */
[----:B------:R-:W-:Y:S01]  /*0ce0*/  NOP ;  /* 0x0000000000007918 */ /* 0x000fe20000000000 */
.L_x_11:
[----:B------:R-:W2:Y:S01]  /*0cf0*/  SHFL.IDX PT, R0, R146, RZ, 0x1f ;  /* 0x00001fff92007589 */ /* 0x000ea200000e0000 */
[----:B------:R-:W-:Y:S01]  /*0d00*/  NOP ;  /* 0x0000000000007918 */ /* 0x000fe20000000000 */
[----:B--2---:R-:W-:-:S13]  /*0d10*/  ISETP.NE.AND P0, PT, R0, 0x3, PT ;  /* 0x000000030000780c */ /* 0x004fda0003f05270 */
[----:B------:R-:W-:Y:S05]  /*0d20*/  @P0 BRA `(.L_x_12) ;  /* 0x0000000000300947 */ /* 0x000fea0003800000 */
[----:B------:R-:W2:Y:S01]  /*0d30*/  S2UR UR5, SR_CgaCtaId ;  /* 0x00000000000579c3 */ /* 0x000ea20000008800 */
[----:B---3--:R-:W-:Y:S01]  /*0d40*/  UMOV UR4, 0x400 ;  /* 0x0000040000047882 */ /* 0x008fe20000000000 */
[----:B------:R-:W-:Y:S01]  /*0d50*/  UMOV UR6, 0x20 ;  /* 0x0000002000067882 */ /* 0x000fe20000000000 */
[----:B------:R-:W-:Y:S01]  /*0d60*/  ELECT P0, URZ, PT ;  /* 0x0000000000ff782f */ /* 0x000fe20003800000 */
[----:B------:R-:W-:-:S04]  /*0d70*/  UIADD3 UR6, UPT, UPT, -UR6, 0x100000, URZ ;  /* 0x0010000006067890 */ /* 0x000fc8000fffe1ff */
[----:B------:R-:W-:Y:S02]  /*0d80*/  USHF.L.U32 UR7, UR6, 0xb, URZ ;  /* 0x0000000b06077899 */ /* 0x000fe400080006ff */
[----:B------:R-:W-:Y:S02]  /*0d90*/  USHF.L.U32 UR6, UR6, 0x1, URZ ;  /* 0x0000000106067899 */ /* 0x000fe400080006ff */
[----:B--2---:R-:W-:Y:S01]  /*0da0*/  ULEA UR4, UR5, UR4, 0x18 ;  /* 0x0000000405047291 */ /* 0x004fe2000f8ec0ff */
[----:B------:R-:W2:Y:S11]  /*0db0*/  FENCE.VIEW.ASYNC.S ;  /* 0x00000000000073c6 */ /* 0x000eb60000000000 */
[----:B--2---:R2:W3:Y:S01]  /*0dc0*/  SYNCS.EXCH.64 URZ, [UR4+0x2a0], UR6 ;  /* 0x0002a00604ff75b2 */ /* 0x0044e20008000100 */
[----:B------:R2:W1:Y:S01]  /*0dd0*/  SYNCS.EXCH.64 URZ, [UR4+0x2a8], UR6 ;  /* 0x0002a80604ff75b2 */ /* 0x0004620008000100 */
[----:B------:R-:W-:Y:S01]  /*0de0*/  NOP ;  /* 0x0000000000007918 */ /* 0x000fe20000000000 */
.L_x_12:
[----:B------:R-:W4:Y:S01]  /*0df0*/  SHFL.IDX PT, R0, R146, RZ, 0x1f ;  /* 0x00001fff92007589 */ /* 0x000f2200000e0000 */
[----:B------:R-:W-:Y:S01]  /*0e00*/  NOP ;  /* 0x0000000000007918 */ /* 0x000fe20000000000 */
[----:B----4-:R-:W-:-:S13]  /*0e10*/  ISETP.NE.AND P0, PT, R0, 0x4, PT ;  /* 0x000000040000780c */ /* 0x010fda0003f05270 */
[----:B------:R-:W-:Y:S05]  /*0e20*/  @P0 BRA `(.L_x_13) ;  /* 0x0000000000440947 */ /* 0x000fea0003800000 */
[----:B------:R-:W4:Y:S01]  /*0e30*/  S2UR UR5, SR_CgaCtaId ;  /* 0x00000000000579c3 */ /* 0x000f220000008800 */
[----:B--23--:R-:W-:Y:S01]  /*0e40*/  UMOV UR4, 0x1e0 ;  /* 0x000001e000047882 */ /* 0x00cfe20000000000 */
[----:B------:R-:W-:Y:S01]  /*0e50*/  UMOV UR6, 0x400 ;  /* 0x0000040000067882 */ /* 0x000fe20000000000 */
[----:B------:R-:W-:Y:S01]  /*0e60*/  USEL UR4, UR4, 0x1a0, UP3 ;  /* 0x000001a004047887 */ /* 0x000fe20009800000 */
[----:B------:R-:W-:Y:S01]  /*0e70*/  UMOV UR8, 0x1 ;  /* 0x0000000100087882 */ /* 0x000fe20000000000 */
[----:B------:R-:W-:Y:S01]  /*0e80*/  ELECT P0, URZ, PT ;  /* 0x0000000000ff782f */ /* 0x000fe20003800000 */
[----:B------:R-:W-:-:S04]  /*0e90*/  UIADD3 UR8, UPT, UPT, -UR8, 0x100000, URZ ;  /* 0x0010000008087890 */ /* 0x000fc8000fffe1ff */
[----:B------:R-:W-:Y:S02]  /*0ea0*/  USHF.L.U32 UR9, UR8, 0xb, URZ ;  /* 0x0000000b08097899 */ /* 0x000fe400080006ff */
[----:B------:R-:W-:Y:S02]  /*0eb0*/  USHF.L.U32 UR8, UR8, 0x1, URZ ;  /* 0x0000000108087899 */ /* 0x000fe400080006ff */
[----:B----4-:R-:W-:Y:S02]  /*0ec0*/  ULEA UR6, UR5, UR6, 0x18 ;  /* 0x0000000605067291 */ /* 0x010fe4000f8ec0ff */
[----:B------:R-:W-:-:S04]  /*0ed0*/  UIADD3 UR4, UPT, UPT, -UR4, 0x100000, URZ ;  /* 0x0010000004047890 */ /* 0x000fc8000fffe1ff */
[----:B------:R-:W-:Y:S02]  /*0ee0*/  USHF.L.U32 UR5, UR4, 0xb, URZ ;  /* 0x0000000b04057899 */ /* 0x000fe400080006ff */
[----:B------:R-:W-:Y:S01]  /*0ef0*/  USHF.L.U32 UR4, UR4, 0x1, URZ ;  /* 0x0000000104047899 */ /* 0x000fe200080006ff */
[----:B------:R-:W2:Y:S03]  /*0f00*/  FENCE.VIEW.ASYNC.S ;  /* 0x00000000000073c6 */ /* 0x000ea60000000000 */
[----:B--2---:R4:W2:Y:S08]  /*0f10*/  SYNCS.EXCH.64 URZ, [UR6+0x2b0], UR8 ;  /* 0x0002b00806ff75b2 */ /* 0x0048b00008000100 */
[----:B------:R4:W3:Y:S02]  /*0f20*/  SYNCS.EXCH.64 URZ, [UR6+0x2b8], UR4 ;  /* 0x0002b80406ff75b2 */ /* 0x0008e40008000100 */
[----:B----4-:R-:W-:Y:S01]  /*0f30*/  NOP ;  /* 0x0000000000007918 */ /* 0x010fe20000000000 */
.L_x_13:
[----:B------:R-:W4:Y:S01]  /*0f40*/  SHFL.IDX PT, R0, R146, RZ, 0x1f ;  /* 0x00001fff92007589 */ /* 0x000f2200000e0000 */
[----:B------:R-:W-:Y:S01]  /*0f50*/  ISETP.NE.OR P1, PT, RZ, UR18, !P1 ;  /* 0x00000012ff007c0c */ /* 0x000fe2000cf25670 */
[----:B------:R-:W-:Y:S01]  /*0f60*/  NOP ;  /* 0x0000000000007918 */ /* 0x000fe20000000000 */
[----:B----4-:R-:W-:-:S13]  /*0f70*/  ISETP.NE.AND P0, PT, R0, 0x5, PT ;  /* 0x000000050000780c */ /* 0x010fda0003f05270 */
[----:B------:R-:W-:Y:S05]  /*0f80*/  @P0 BRA `(.L_x_14) ;  /* 0x0000000000480947 */ /* 0x000fea0003800000 */
[----:B------:R-:W4:Y:S01]  /*0f90*/  S2UR UR5, SR_CgaCtaId ;  /* 0x00000000000579c3 */ /* 0x000f220000008800 */
[----:B--23--:R-:W-:Y:S01]  /*0fa0*/  UMOV UR4, 0x400 ;  /* 0x0000040000047882 */ /* 0x00cfe20000000000 */
        /* <DEDUP_REMOVED lines=9> */
[----:B----4-:R-:W-:Y:S01]  /*1040*/  ULEA UR4, UR5, UR4, 0x18 ;  /* 0x0000000405047291 */ /* 0x010fe2000f8ec0ff */
[----:B------:R-:W2:Y:S11]  /*1050*/  FENCE.VIEW.ASYNC.S ;  /* 0x00000000000073c6 */ /* 0x000eb60000000000 */
[----:B--2---:R4:W2:Y:S01]  /*1060*/  SYNCS.EXCH.64 URZ, [UR4+0x2c0], UR6 ;  /* 0x0002c00604ff75b2 */ /* 0x0048a20008000100 */
[----:B------:R4:W3:Y:S01]  /*1070*/  SYNCS.EXCH.64 URZ, [UR4+0x2d0], UR8 ;  /* 0x0002d00804ff75b2 */ /* 0x0008e20008000100 */
[----:B------:R4:W1:Y:S01]  /*1080*/  SYNCS.EXCH.64 URZ, [UR4+0x2c8], UR6 ;  /* 0x0002c80604ff75b2 */ /* 0x0008620008000100 */
[----:B------:R4:W1:Y:S02]  /*1090*/  SYNCS.EXCH.64 URZ, [UR4+0x2d8], UR8 ;  /* 0x0002d80804ff75b2 */ /* 0x0008640008000100 */
[----:B----4-:R-:W-:Y:S01]  /*10a0*/  NOP ;  /* 0x0000000000007918 */ /* 0x010fe20000000000 */
.L_x_14:
[----:B--23--:R-:W2:Y:S01]  /*10b0*/  S2UR UR7, SR_CgaCtaId ;  /* 0x00000000000779c3 */ /* 0x00cea20000008800 */
[----:B------:R-:W-:Y:S01]  /*10c0*/  VOTEU.ALL UP0, P1 ;  /* 0x0000000000ff7886 */ /* 0x000fe20000800000 */
[----:B------:R-:W-:Y:S01]  /*10d0*/  UMOV UR4, 0x20 ;  /* 0x0000002000047882 */ /* 0x000fe20000000000 */
[----:B------:R-:W-:Y:S01]  /*10e0*/  NOP ;  /* 0x0000000000007918 */ /* 0x000fe20000000000 */
[----:B-1----:R-:W-:Y:S01]  /*10f0*/  LOP3.LUT R3, R131, 0x1f, RZ, 0xc0, !PT ;  /* 0x0000001f83037812 */ /* 0x002fe200078ec0ff */
[----:B------:R-:W-:Y:S01]  /*1100*/  UISETP.NE.AND UP4, UPT, UR18, URZ, UPT ;  /* 0x000000ff1200728c */ /* 0x000fe2000bf85270 */
[----:B------:R-:W-:Y:S01]  /*1110*/  @!UP0 UMOV UR6, 0x400 ;  /* 0x0000040000068882 */ /* 0x000fe20000000000 */
[----:B------:R-:W-:-:S04]  /*1120*/  @!UP0 UIADD3 UR4, UPT, UPT, -UR4, 0x100000, URZ ;  /* 0x0010000004048890 */ /* 0x000fc8000fffe1ff */
[----:B------:R-:W-:Y:S02]  /*1130*/  @!UP0 USHF.L.U32 UR5, UR4, 0xb, URZ ;  /* 0x0000000b04058899 */ /* 0x000fe400080006ff */
[----:B------:R-:W-:Y:S02]  /*1140*/  @!UP0 USHF.L.U32 UR4, UR4, 0x1, URZ ;  /* 0x0000000104048899 */ /* 0x000fe400080006ff */
[----:B--2---:R-:W-:Y:S01]  /*1150*/  @!UP0 ULEA UR6, UR7, UR6, 0x18 ;  /* 0x0000000607068291 */ /* 0x004fe2000f8ec0ff */
[----:B------:R-:W1:Y:S01]  /*1160*/  LDCU UR7, c[0x0][0x36c] ;  /* 0x00006d80ff0777ac */ /* 0x000e620008000800 */
[----:B------:R-:W-:Y:S01]  /*1170*/  VOTEU.ALL UP0, P1 ;  /* 0x0000000000ff7886 */ /* 0x000fe20000800000 */
[----:B------:R-:W2:Y:S09]  /*1180*/  FENCE.VIEW.ASYNC.S ;  /* 0x00000000000073c6 */ /* 0x000eb20000000000 */
[----:B--2---:R2:W3:Y:S01]  /*1190*/  @!UP0 SYNCS.EXCH.64 URZ, [UR6+0x2e0], UR4 ;  /* 0x0002e00406ff85b2 */ /* 0x0044e20008000100 */
[----:B-1----:R-:W-:-:S09]  /*11a0*/  UISETP.EQ.U32.AND UP6, UPT, UR7, 0x1, UPT ;  /* 0x000000010700788c */ /* 0x002fd2000bfc2070 */
[----:B--2---:R-:W-:Y:S05]  /*11b0*/  BRA.U !UP6, `(.L_x_15) ;  /* 0x000000010e087547 */ /* 0x004fea000b800000 */
[----:B---3--:R-:W-:Y:S01]  /*11c0*/  UCGABAR_ARV ;  /* 0x00000000000079c7 */ /* 0x008fe20008000000 */
[----:B------:R-:W-:Y:S05]  /*11d0*/  BRA `(.L_x_16) ;  /* 0x0000000000047947 */ /* 0x000fea0003800000 */
.L_x_15:
[----:B---3--:R-:W-:Y:S01]  /*11e0*/  NOP ;  /* 0x0000000000007918 */ /* 0x008fe20000000000 */
.L_x_16:
[----:B------:R-:W1:Y:S01]  /*11f0*/  S2UR UR20, SR_CTAID.X ;  /* 0x00000000001479c3 */ /* 0x000e620000002500 */
[----:B------:R-:W-:-:S05]  /*1200*/  CS2R.32 R147, SR_CgaSize ;  /* 0x0000000000937805 */ /* 0x000fca0000008a00 */
[----:B------:R-:W-:-:S05]  /*1210*/  IMAD R147, R147, -0xa0, RZ ;  /* 0xffffff6093937824 */ /* 0x000fca00078e02ff */
[----:B------:R-:W-:-:S14]  /*1220*/  R2UR UR5, R147 ;  /* 0x00000000930572ca */ /* 0x000fdc00000e0000 */
[----:B------:R-:W2:Y:S01]  /*1230*/  LDCU UR5, c[0x0][UR5+0x2b0] ;  /* 0x00005600050577ac */ /* 0x000ea20008000800 */
[----:B------:R-:W-:-:S05]  /*1240*/  CS2R.32 R147, SR_CgaSize ;  /* 0x0000000000937805 */ /* 0x000fca0000008a00 */
[----:B------:R-:W-:-:S05]  /*1250*/  IMAD R147, R147, -0xa0, RZ ;  /* 0xffffff6093937824 */ /* 0x000fca00078e02ff */
[----:B------:R-:W-:-:S14]  /*1260*/  R2UR UR4, R147 ;  /* 0x00000000930472ca */ /* 0x000fdc00000e0000 */
[----:B------:R-:W3:Y:S01]  /*1270*/  LDCU UR4, c[0x0][UR4+0x2b4] ;  /* 0x00005680040477ac */ /* 0x000ee20008000800 */
[----:B------:R-:W4:Y:S01]  /*1280*/  S2UR UR51, SR_CTAID.Y ;  /* 0x00000000003379c3 */ /* 0x000f220000002600 */
[----:B------:R-:W-:-:S05]  /*1290*/  CS2R.32 R147, SR_CgaSize ;  /* 0x0000000000937805 */ /* 0x000fca0000008a00 */
[----:B------:R-:W-:-:S05]  /*12a0*/  IMAD R147, R147, -0xa0, RZ ;  /* 0xffffff6093937824 */ /* 0x000fca00078e02ff */
[----:B------:R-:W-:-:S14]  /*12b0*/  R2UR UR7, R147 ;  /* 0x00000000930772ca */ /* 0x000fdc00000e0000 */
[----:B------:R-:W3:Y:S01]  /*12c0*/  LDCU UR7, c[0x0][UR7+0x2a4] ;  /* 0x00005480070777ac */ /* 0x000ee20008000800 */
[----:B------:R-:W-:-:S05]  /*12d0*/  CS2R.32 R147, SR_CgaSize ;  /* 0x0000000000937805 */ /* 0x000fca0000008a00 */
[----:B------:R-:W-:-:S05]  /*12e0*/  IMAD R147, R147, -0xa0, RZ ;  /* 0xffffff6093937824 */ /* 0x000fca00078e02ff */
[----:B------:R-:W-:-:S14]  /*12f0*/  R2UR UR63, R147 ;  /* 0x00000000933f72ca */ /* 0x000fdc00000e0000 */
[----:B------:R-:W3:Y:S01]  /*1300*/  LDCU UR63, c[0x0][UR63+0x2a0] ;  /* 0x000054003f3f77ac */ /* 0x000ee20008000800 */
[----:B------:R-:W3:Y:S01]  /*1310*/  LDCU UR19, c[0x0][0xc24] ;  /* 0x00018480ff1377ac */ /* 0x000ee20008000800 */
[----:B------:R-:W3:Y:S01]  /*1320*/  LDCU UR39, c[0x0][0xc24] ;  /* 0x00018480ff2777ac */ /* 0x000ee20008000800 */
[----:B-1----:R-:W-:Y:S01]  /*1330*/  I2FP.F32.U32 R2, UR20 ;  /* 0x0000001400027c45 */ /* 0x002fe20008201000 */
[----:B------:R-:W1:Y:S04]  /*1340*/  LDCU UR23, c[0x0][0xc30] ;  /* 0x00018600ff1777ac */ /* 0x000e680008000800 */
[----:B--2---:R-:W-:Y:S01]  /*1350*/  FMUL R2, R2, UR5 ;  /* 0x0000000502027c20 */ /* 0x004fe20008400000 */
[----:B----4-:R-:W-:-:S05]  /*1360*/  I2FP.F32.U32 R0, UR51 ;  /* 0x0000003300007c45 */ /* 0x010fca0008201000 */
[----:B------:R-:W2:Y:S01]  /*1370*/  F2I.U32.TRUNC.NTZ R2, R2 ;  /* 0x0000000200027305 */ /* 0x000ea2000020f000 */
[----:B---3--:R-:W-:-:S07]  /*1380*/  FMUL R0, R0, UR4 ;  /* 0x0000000400007c20 */ /* 0x008fce0008400000 */
[----:B------:R-:W3:Y:S01]  /*1390*/  F2I.U32.TRUNC.NTZ R0, R0 ;  /* 0x0000000000007305 */ /* 0x000ee2000020f000 */
[----:B--2---:R-:W-:Y:S02]  /*13a0*/  R2UR UR4, R2 ;  /* 0x00000000020472ca */ /* 0x004fe400000e0000 */
[----:B------:R-:W-:Y:S02]  /*13b0*/  PRMT R2, RZ, 0x7610, R2 ;  /* 0x00007610ff027816 */ /* 0x000fe40000000002 */
[----:B---3--:R-:W-:Y:S02]  /*13c0*/  R2UR UR6, R0 ;  /* 0x00000000000672ca */ /* 0x008fe400000e0000 */
[----:B------:R-:W-:-:S07]  /*13d0*/  PRMT R0, RZ, 0x7610, R0 ;  /* 0x00007610ff007816 */ /* 0x000fce0000000000 */
[----:B------:R-:W-:-:S04]  /*13e0*/  UIADD3 UR5, UPT, UPT, -UR4, URZ, URZ ;  /* 0x000000ff04057290 */ /* 0x000fc8000fffe1ff */
[----:B------:R-:W-:Y:S02]  /*13f0*/  UIMAD UR63, UR63, UR5, UR20 ;  /* 0x000000053f3f72a4 */ /* 0x000fe4000f8e0214 */
[----:B------:R-:W-:-:S04]  /*1400*/  UIADD3 UR4, UPT, UPT, -UR6, URZ, URZ ;  /* 0x000000ff06047290 */ /* 0x000fc8000fffe1ff */
[----:B------:R-:W-:-:S06]  /*1410*/  UIMAD UR4, UR7, UR4, UR51 ;  /* 0x00000004070472a4 */ /* 0x000fcc000f8e0233 */
[----:B------:R-:W-:Y:S01]  /*1420*/  IMAD.U32 R147, RZ, RZ, UR4 ;  /* 0x00000004ff937e24 */ /* 0x000fe2000f8e00ff */
[----:B-1----:R-:W-:Y:S06]  /*1430*/  BRA.U UP4, `(.L_x_17) ;  /* 0x00000001042c7547 */ /* 0x002fec000b800000 */
[----:B------:R-:W-:Y:S01]  /*1440*/  R2UR UR4, R147 ;  /* 0x00000000930472ca */ /* 0x000fe200000e0000 */
[----:B------:R-:W-:-:S12]  /*1450*/  UMOV UR7, 0x3 ;  /* 0x0000000300077882 */ /* 0x000fd80000000000 */
[----:B------:R-:W-:Y:S02]  /*1460*/  UISETP.NE.AND UP0, UPT, UR4, URZ, UPT ;  /* 0x000000ff0400728c */ /* 0x000fe4000bf05270 */
[----:B------:R-:W-:Y:S02]  /*1470*/  ULOP3.LUT UR4, UR63, 0xfffffffe, URZ, 0xc0, !UPT ;  /* 0xfffffffe3f047892 */ /* 0x000fe4000f8ec0ff */
[----:B------:R-:W-:Y:S02]  /*1480*/  UISETP.LT.U32.OR UP0, UPT, UR63, 0x2, !UP0 ;  /* 0x000000023f00788c */ /* 0x000fe4000c701470 */
[----:B------:R-:W-:Y:S02]  /*1490*/  USHF.L.U32 UR4, UR7, UR4, URZ ;  /* 0x0000000407047299 */ /* 0x000fe400080006ff */
[----:B------:R-:W-:Y:S02]  /*14a0*/  USEL UR6, URZ, 0x1, !UP0 ;  /* 0x00000001ff067887 */ /* 0x000fe4000c000000 */
[----:B------:R-:W-:-:S02]  /*14b0*/  USEL UR5, URZ, 0x2, !UP0 ;  /* 0x00000002ff057887 */ /* 0x000fc4000c000000 */
[----:B------:R-:W-:Y:S02]  /*14c0*/  IMAD.U32 R0, RZ, RZ, UR4 ;  /* 0x00000004ff007e24 */ /* 0x000fe4000f8e00ff */
[----:B------:R-:W-:-:S06]  /*14d0*/  UIADD3 UR5, UPT, UPT, UR6, UR5, URZ ;  /* 0x0000000506057290 */ /* 0x000fcc000fffe0ff */
[----:B------:R-:W-:-:S07]  /*14e0*/  MOV R2, UR5 ;  /* 0x0000000500027c02 */ /* 0x000fce0008000f00 */
.L_x_17:
[----:B------:R-:W1:Y:S01]  /*14f0*/  S2UR UR45, SR_CTAID.Z ;  /* 0x00000000002d79c3 */ /* 0x000e620000002700 */
[----:B------:R-:W-:Y:S01]  /*1500*/  UISETP.GE.AND UP0, UPT, UR19, 0x1, UPT ;  /* 0x000000011300788c */ /* 0x000fe2000bf06270 */
[----:B------:R-:W-:-:S08]  /*1510*/  UMOV UR49, UR20 ;  /* 0x0000001400317c82 */ /* 0x000fd00008000000 */
[----:B------:R-:W-:Y:S05]  /*1520*/  BRA.U !UP0, `(.L_x_18) ;  /* 0x0000000108d47547 */ /* 0x000fea000b800000 */
[----:B------:R-:W2:Y:S01]  /*1530*/  LDCU.128 UR12, c[0x0][0xc10] ;  /* 0x00018200ff0c77ac */ /* 0x000ea20008000c00 */
[----:B------:R-:W3:Y:S01]  /*1540*/  LDCU UR21, c[0x0][0xc0c] ;  /* 0x00018180ff1577ac */ /* 0x000ee20008000800 */
[----:B------:R-:W4:Y:S01]  /*1550*/  LDCU UR6, c[0x0][0x370] ;  /* 0x00006e00ff0677ac */ /* 0x000f220008000800 */
[----:B------:R-:W1:Y:S01]  /*1560*/  LDCU UR7, c[0x0][0x374] ;  /* 0x00006e80ff0777ac */ /* 0x000e620008000800 */
[----:B------:R-:W1:Y:S01]  /*1570*/  LDCU UR22, c[0x0][0xc20] ;  /* 0x00018400ff1677ac */ /* 0x000e620008000800 */
[----:B--2---:R-:W-:Y:S02]  /*1580*/  UIMAD.WIDE.U32 UR4, UR20, UR12, URZ ;  /* 0x0000000c140472a5 */ /* 0x004fe4000f8e00ff */
[----:B---3--:R-:W-:Y:S01]  /*1590*/  UISETP.NE.AND UP0, UPT, UR21, 0x1, UPT ;  /* 0x000000011500788c */ /* 0x008fe2000bf05270 */
[----:B------:R-:W2:Y:S01]  /*15a0*/  LDCU.64 UR8, c[0x0][0xc28] ;  /* 0x00018500ff0877ac */ /* 0x000ea20008000a00 */
[----:B----4-:R-:W-:-:S03]  /*15b0*/  UIMAD.WIDE.U32 UR10, UR6, UR12, URZ ;  /* 0x0000000c060a72a5 */ /* 0x010fc6000f8e00ff */
[----:B------:R-:W-:Y:S01]  /*15c0*/  UMOV UR4, UR5 ;  /* 0x0000000500047c82 */ /* 0x000fe20008000000 */
[----:B------:R-:W-:Y:S02]  /*15d0*/  UISETP.NE.AND UP1, UPT, UR19, 0x1, UPT ;  /* 0x000000011300788c */ /* 0x000fe4000bf25270 */
[----:B------:R-:W-:Y:S01]  /*15e0*/  USHF.R.U32.HI UR4, URZ, UR13, UR4 ;  /* 0x0000000dff047299 */ /* 0x000fe20008011604 */
[----:B------:R-:W-:Y:S01]  /*15f0*/  UMOV UR10, UR11 ;  /* 0x0000000b000a7c82 */ /* 0x000fe20008000000 */
[----:B------:R-:W-:Y:S02]  /*1600*/  UIMAD.WIDE.U32 UR16, UR51, UR15, URZ ;  /* 0x0000000f331072a5 */ /* 0x000fe4000f8e00ff */
[----:B------:R-:W-:Y:S02]  /*1610*/  USEL UR5, UR20, UR4, !UP0 ;  /* 0x0000000414057287 */ /* 0x000fe4000c000000 */
[----:B------:R-:W-:Y:S02]  /*1620*/  @UP0 USHF.R.U32.HI UR6, URZ, UR13, UR10 ;  /* 0x0000000dff060299 */ /* 0x000fe4000801160a */
[----:B------:R-:W-:-:S02]  /*1630*/  UISETP.NE.AND UP0, UPT, UR14, 0x1, UPT ;  /* 0x000000010e00788c */ /* 0x000fc4000bf05270 */
[----:B-1----:R-:W-:Y:S02]  /*1640*/  UIMAD.WIDE.U32 UR10, UR7, UR15, URZ ;  /* 0x0000000f070a72a5 */ /* 0x002fe4000f8e00ff */
[----:B--2---:R-:W-:Y:S01]  /*1650*/  UIMAD.WIDE.U32 UR12, UR6, UR8, URZ ;  /* 0x00000008060c72a5 */ /* 0x004fe2000f8e00ff */
[----:B------:R-:W-:Y:S01]  /*1660*/  UMOV UR4, UR17 ;  /* 0x0000001100047c82 */ /* 0x000fe20008000000 */
[----:B------:R-:W-:-:S03]  /*1670*/  UIADD3 UR49, UPT, UPT, -UR5, URZ, URZ ;  /* 0x000000ff05317290 */ /* 0x000fc6000fffe1ff */
[----:B------:R-:W-:Y:S01]  /*1680*/  UMOV UR10, UR11 ;  /* 0x0000000b000a7c82 */ /* 0x000fe20008000000 */
[----:B------:R-:W-:Y:S02]  /*1690*/  USHF.R.U32.HI UR4, URZ, UR22, UR4 ;  /* 0x00000016ff047299 */ /* 0x000fe40008011604 */
[----:B------:R-:W-:Y:S01]  /*16a0*/  @UP0 USHF.R.U32.HI UR7, URZ, UR22, UR10 ;  /* 0x00000016ff070299 */ /* 0x000fe2000801160a */
[----:B------:R-:W-:Y:S01]  /*16b0*/  UMOV UR12, UR13 ;  /* 0x0000000d000c7c82 */ /* 0x000fe20008000000 */
[----:B------:R-:W-:Y:S02]  /*16c0*/  USEL UR4, UR51, UR4, !UP0 ;  /* 0x0000000433047287 */ /* 0x000fe4000c000000 */
[----:B------:R-:W-:Y:S02]  /*16d0*/  UIMAD.WIDE.U32 UR10, UR7, UR8, URZ ;  /* 0x00000008070a72a5 */ /* 0x000fe4000f8e00ff */
[----:B------:R-:W-:Y:S02]  /*16e0*/  @UP1 USHF.R.U32.HI UR6, URZ, UR9, UR12 ;  /* 0x00000009ff061299 */ /* 0x000fe4000801160c */
[----:B------:R-:W-:-:S02]  /*16f0*/  UIMAD.WIDE.U32 UR12, UR4, UR8, URZ ;  /* 0x00000008040c72a5 */ /* 0x000fc4000f8e00ff */
[----:B------:R-:W-:Y:S01]  /*1700*/  UIMAD UR49, UR21, UR49, UR20 ;  /* 0x00000031153172a4 */ /* 0x000fe2000f8e0214 */
[----:B------:R-:W-:Y:S02]  /*1710*/  UMOV UR10, UR11 ;  /* 0x0000000b000a7c82 */ /* 0x000fe40008000000 */
[----:B------:R-:W-:Y:S02]  /*1720*/  @UP1 USHF.R.U32.HI UR7, URZ, UR9, UR10 ;  /* 0x00000009ff071299 */ /* 0x000fe4000801160a */
[----:B------:R-:W-:Y:S02]  /*1730*/  UIMAD UR10, UR6, UR19, URZ ;  /* 0x00000013060a72a4 */ /* 0x000fe4000f8e02ff */
[----:B------:R-:W-:-:S04]  /*1740*/  UIMAD UR7, UR7, UR19, URZ ;  /* 0x00000013070772a4 */ /* 0x000fc8000f8e02ff */
[----:B------:R-:W-:-:S03]  /*1750*/  UISETP.GE.AND UP0, UPT, UR4, UR7, UPT ;  /* 0x000000070400728c */ /* 0x000fc6000bf06270 */
[----:B------:R-:W-:Y:S01]  /*1760*/  UMOV UR7, UR13 ;  /* 0x0000000d00077c82 */ /* 0x000fe20008000000 */
[----:B------:R-:W-:Y:S02]  /*1770*/  UISETP.GE.OR UP0, UPT, UR5, UR10, UP0 ;  /* 0x0000000a0500728c */ /* 0x000fe40008706670 */
[----:B------:R-:W-:Y:S02]  /*1780*/  UIMAD.WIDE.U32 UR10, UR5, UR8, URZ ;  /* 0x00000008050a72a5 */ /* 0x000fe4000f8e00ff */
[----:B------:R-:W-:Y:S02]  /*1790*/  USHF.R.U32.HI UR7, URZ, UR9, UR7 ;  /* 0x00000009ff077299 */ /* 0x000fe40008011607 */
[----:B------:R-:W-:Y:S02]  /*17a0*/  UIADD3 UR10, UPT, UPT, -UR4, URZ, URZ ;  /* 0x000000ff040a7290 */ /* 0x000fe4000fffe1ff */
[----:B------:R-:W-:Y:S02]  /*17b0*/  USEL UR7, UR4, UR7, !UP1 ;  /* 0x0000000704077287 */ /* 0x000fe4000c800000 */
[----:B------:R-:W-:Y:S01]  /*17c0*/  UIMAD UR10, UR14, UR10, UR51 ;  /* 0x0000000a0e0a72a4 */ /* 0x000fe2000f8e0233 */
[----:B------:R-:W-:-:S02]  /*17d0*/  @!UP0 UMOV UR8, UR11 ;  /* 0x0000000b00088c82 */ /* 0x000fc40008000000 */
[----:B------:R-:W-:Y:S02]  /*17e0*/  @!UP0 USHF.R.U32.HI UR8, URZ, UR9, UR8 ;  /* 0x00000009ff088299 */ /* 0x000fe40008011608 */
[----:B------:R-:W-:Y:S02]  /*17f0*/  UIADD3 UR9, UPT, UPT, -UR7, URZ, URZ ;  /* 0x000000ff07097290 */ /* 0x000fe4000fffe1ff */
[----:B------:R-:W-:Y:S02]  /*1800*/  @!UP0 USEL UR8, UR5, UR8, !UP1 ;  /* 0x0000000805088287 */ /* 0x000fe4000c800000 */
[----:B------:R-:W-:Y:S02]  /*1810*/  UIMAD UR9, UR19, UR9, UR4 ;  /* 0x00000009130972a4 */ /* 0x000fe4000f8e0204 */
[----:B------:R-:W-:Y:S02]  /*1820*/  @!UP0 UIADD3 UR7, UPT, UPT, UR7, -UR8, URZ ;  /* 0x8000000807078290 */ /* 0x000fe4000fffe0ff */
[----:B------:R-:W-:-:S02]  /*1830*/  @!UP0 UIMAD UR6, UR9, UR6, UR8 ;  /* 0x00000006090682a4 */ /* 0x000fc4000f8e0208 */
[----:B------:R-:W-:-:S04]  /*1840*/  @!UP0 UIMAD UR4, UR7, UR19, UR5 ;  /* 0x00000013070482a4 */ /* 0x000fc8000f8e0205 */
[----:B------:R-:W-:Y:S01]  /*1850*/  UIMAD UR51, UR4, UR14, UR10 ;  /* 0x0000000e043372a4 */ /* 0x000fe2000f8e020a */
[----:B------:R-:W-:Y:S02]  /*1860*/  @!UP0 UMOV UR5, UR6 ;  /* 0x0000000600058c82 */ /* 0x000fe40008000000 */
[----:B------:R-:W-:-:S12]  /*1870*/  UIMAD UR49, UR5, UR21, UR49 ;  /* 0x00000015053172a4 */ /* 0x000fd8000f8e0231 */
.L_x_18:
[----:B------:R-:W-:-:S09]  /*1880*/  UISETP.NE.AND UP0, UPT, UR23, 0x1, UPT ;  /* 0x000000011700788c */ /* 0x000fd2000bf05270 */
[----:B------:R-:W-:Y:S05]  /*1890*/  BRA.U UP0, `(.L_x_19) ;  /* 0x0000000100407547 */ /* 0x000fea000b800000 */
[----:B------:R-:W2:Y:S01]  /*18a0*/  LDCU.128 UR8, c[0x0][0xc10] ;  /* 0x00018200ff0877ac */ /* 0x000ea20008000c00 */
[----:B------:R-:W3:Y:S01]  /*18b0*/  LDCU UR12, c[0x0][0xc0c] ;  /* 0x00018180ff0c77ac */ /* 0x000ee20008000800 */
[----:B------:R-:W4:Y:S01]  /*18c0*/  LDCU UR13, c[0x0][0xc20] ;  /* 0x00018400ff0d77ac */ /* 0x000f220008000800 */
[----:B--2---:R-:W-:Y:S02]  /*18d0*/  UIMAD.WIDE.U32 UR4, UR49, UR8, URZ ;  /* 0x00000008310472a5 */ /* 0x004fe4000f8e00ff */
[----:B------:R-:W-:Y:S02]  /*18e0*/  UIMAD.WIDE.U32 UR6, UR51, UR11, URZ ;  /* 0x0000000b330672a5 */ /* 0x000fe4000f8e00ff */
[----:B---3--:R-:W-:Y:S02]  /*18f0*/  UISETP.NE.AND UP0, UPT, UR12, 0x1, UPT ;  /* 0x000000010c00788c */ /* 0x008fe4000bf05270 */
[----:B------:R-:W-:-:S03]  /*1900*/  USHF.R.U32.HI UR5, URZ, UR9, UR5 ;  /* 0x00000009ff057299 */ /* 0x000fc60008011605 */
[----:B------:R-:W-:Y:S01]  /*1910*/  UMOV UR4, UR7 ;  /* 0x0000000700047c82 */ /* 0x000fe20008000000 */
[----:B------:R-:W-:Y:S02]  /*1920*/  USEL UR5, UR49, UR5, !UP0 ;  /* 0x0000000531057287 */ /* 0x000fe4000c000000 */
[----:B------:R-:W-:Y:S02]  /*1930*/  UISETP.NE.AND UP0, UPT, UR10, 0x1, UPT ;  /* 0x000000010a00788c */ /* 0x000fe4000bf05270 */
[----:B----4-:R-:W-:-:S04]  /*1940*/  USHF.R.U32.HI UR4, URZ, UR13, UR4 ;  /* 0x0000000dff047299 */ /* 0x010fc80008011604 */
[----:B------:R-:W-:-:S04]  /*1950*/  USEL UR4, UR51, UR4, !UP0 ;  /* 0x0000000433047287 */ /* 0x000fc8000c000000 */
[----:B------:R-:W-:Y:S02]  /*1960*/  UIADD3 UR6, UPT, UPT, -UR4, UR5, URZ ;  /* 0x0000000504067290 */ /* 0x000fe4000fffe1ff */
[----:B------:R-:W-:Y:S02]  /*1970*/  UIADD3 UR4, UPT, UPT, UR4, -UR5, URZ ;  /* 0x8000000504047290 */ /* 0x000fe4000fffe0ff */
[----:B------:R-:W-:Y:S02]  /*1980*/  UIMAD UR51, UR6, UR10, UR51 ;  /* 0x0000000a063372a4 */ /* 0x000fe4000f8e0233 */
[----:B------:R-:W-:-:S12]  /*1990*/  UIMAD UR49, UR4, UR12, UR49 ;  /* 0x0000000c043172a4 */ /* 0x000fd8000f8e0231 */
.L_x_19:
[----:B------:R-:W-:Y:S05]  /*19a0*/  BRA.U !UP6, `(.L_x_20) ;  /* 0x000000010e0c7547 */ /* 0x000fea000b800000 */
[----:B------:R-:W-:Y:S01]  /*19b0*/  UCGABAR_WAIT ;  /* 0x0000000000007dc7 */ /* 0x000fe20008000000 */
[----:B------:R-:W-:Y:S01]  /*19c0*/  CCTL.IVALL ;  /* 0x00000000ff00798f */ /* 0x000fe20002000000 */
[----:B------:R-:W-:Y:S05]  /*19d0*/  BRA `(.L_x_21) ;  /* 0x0000000000047947 */ /* 0x000fea0003800000 */
.L_x_20:
[----:B------:R-:W-:Y:S06]  /*19e0*/  BAR.SYNC.DEFER_BLOCKING 0x0 ;  /* 0x0000000000007b1d */ /* 0x000fec0000010000 */
.L_x_21:
[----:B------:R-:W-:Y:S05]  /*19f0*/  BRA.U UP5, `(.L_x_22) ;  /* 0x0000003105447547 */ /* 0x000fea000b800000 */
[----:B------:R-:W2:Y:S01]  /*1a00*/  LDCU UR5, c[0x0][0x388] ;  /* 0x00007100ff0577ac */ /* 0x000ea20008000800 */
[----:B------:R-:W-:Y:S01]  /*1a10*/  PLOP3.LUT P1, PT, PT, PT, UP3, 0x80, 0x8 ;  /* 0x000000000008781c */ /* 0x000fe20003f2f038 */
[----:B------:R-:W-:Y:S01]  /*1a20*/  IMAD.MOV.U32 R2, RZ, RZ, RZ ;  /* 0x000000ffff027224 */ /* 0x000fe200078e00ff */
[----:B------:R-:W-:Y:S01]  /*1a30*/  ISETP.EQ.OR P2, PT, R3, RZ, P3 ;  /* 0x000000ff0300720c */ /* 0x000fe20001f42670 */
[----:B------:R-:W3:Y:S01]  /*1a40*/  LDCU UR8, c[0x0][0x38c] ;  /* 0x00007180ff0877ac */ /* 0x000ee20008000800 */
[----:B------:R-:W-:Y:S01]  /*1a50*/  PLOP3.LUT P1, PT, P1, PT, PT, 0x8, 0x80 ;  /* 0x000000000080781c */ /* 0x000fe20000f2e170 */
[----:B------:R-:W4:Y:S01]  /*1a60*/  LDCU.64 UR6, c[0x0][0x390] ;  /* 0x00007200ff0677ac */ /* 0x000f220008000a00 */
[----:B------:R-:W-:Y:S01]  /*1a70*/  UISETP.NE.AND UP1, UPT, UR18, URZ, UPT ;  /* 0x000000ff1200728c */ /* 0x000fe2000bf25270 */
[----:B------:R-:W1:Y:S01]  /*1a80*/  LDCU UR54, c[0x0][0x370] ;  /* 0x00006e00ff3677ac */ /* 0x000e620008000800 */
[----:B--2---:R-:W-:Y:S02]  /*1a90*/  UIADD3 UR5, UPT, UPT, UR5, 0x1f, URZ ;  /* 0x0000001f05057890 */ /* 0x004fe4000fffe0ff */
[----:B------:R-:W-:-:S02]  /*1aa0*/  USEL UR38, UR42, 0x2, UP1 ;  /* 0x000000022a267887 */ /* 0x000fc40008800000 */
[----:B------:R-:W-:Y:S01]  /*1ab0*/  USHF.R.S32.HI UR4, URZ, 0x1f, UR5 ;  /* 0x0000001fff047899 */ /* 0x000fe20008011405 */
[----:B------:R-:W2:Y:S03]  /*1ac0*/  LDCU.64 UR46, c[0x0][0x348] ;  /* 0x00006900ff2e77ac */ /* 0x000ea60008000a00 */
[----:B------:R-:W-:Y:S02]  /*1ad0*/  ULEA.HI UR4, UR4, UR5, URZ, 0x5 ;  /* 0x0000000504047291 */ /* 0x000fe4000f8f28ff */
[----:B------:R-:W-:Y:S02]  /*1ae0*/  USHF.L.U32 UR5, UR20, 0x5, URZ ;  /* 0x0000000514057899 */ /* 0x000fe400080006ff */
[----:B------:R-:W-:Y:S02]  /*1af0*/  USHF.R.S32.HI UR4, URZ, 0x5, UR4 ;  /* 0x00000005ff047899 */ /* 0x000fe40008011404 */
[----:B------:R-:W-:-:S02]  /*1b00*/  ULOP3.LUT UR57, UR5, 0x20, URZ, 0xc0, !UPT ;  /* 0x0000002005397892 */ /* 0x000fc4000f8ec0ff */
[----:B---3--:R-:W-:Y:S02]  /*1b10*/  UIMAD UR4, UR4, UR8, URZ ;  /* 0x00000008040472a4 */ /* 0x008fe4000f8e02ff */
[----:B------:R-:W-:Y:S02]  /*1b20*/  USHF.L.U32 UR58, UR20, 0x7, URZ ;  /* 0x00000007143a7899 */ /* 0x000fe400080006ff */
[----:B----4-:R-:W-:Y:S01]  /*1b30*/  UIMAD UR4, UR4, UR6, URZ ;  /* 0x00000006040472a4 */ /* 0x010fe2000f8e02ff */
[----:B------:R-:W3:Y:S03]  /*1b40*/  LDCU UR53, c[0x0][0x374] ;  /* 0x00006e80ff3577ac */ /* 0x000ee60008000800 */
[----:B------:R-:W-:Y:S01]  /*1b50*/  UIMAD UR55, UR4, UR7, URZ ;  /* 0x00000007043772a4 */ /* 0x000fe2000f8e02ff */
[----:B------:R-:W-:Y:S01]  /*1b60*/  UMOV UR27, 0x1 ;  /* 0x00000001001b7882 */ /* 0x000fe20000000000 */
[----:B------:R-:W-:-:S02]  /*1b70*/  UMOV UR31, URZ ;  /* 0x000000ff001f7c82 */ /* 0x000fc40008000000 */
[----:B------:R-:W-:Y:S02]  /*1b80*/  UISETP.NE.AND UP2, UPT, UR55, URZ, UPT ;  /* 0x000000ff3700728c */ /* 0x000fe4000bf45270 */
[----:B------:R-:W-:Y:S01]  /*1b90*/  UISETP.LT.U32.AND UP0, UPT, UR55, 0x29, UPT ;  /* 0x000000293700788c */ /* 0x000fe2000bf01070 */
[----:B------:R-:W-:Y:S01]  /*1ba0*/  UMOV UR36, URZ ;  /* 0x000000ff00247c82 */ /* 0x000fe20008000000 */
[----:B------:R-:W-:Y:S02]  /*1bb0*/  UMOV UR42, URZ ;  /* 0x000000ff002a7c82 */ /* 0x000fe40008000000 */
[----:B------:R-:W-:-:S04]  /*1bc0*/  USEL UR4, UR55, 0x29, UP0 ;  /* 0x0000002937047887 */ /* 0x000fc80008000000 */
[----:B------:R-:W-:Y:S02]  /*1bd0*/  UIADD3 UR5, UPT, UPT, UR4, -0x1, URZ ;  /* 0xffffffff04057890 */ /* 0x000fe4000fffe0ff */
[----:B------:R-:W-:Y:S02]  /*1be0*/  @!UP2 UIADD3 UR5, UPT, UPT, UR4, URZ, URZ ;  /* 0x000000ff0405a290 */ /* 0x000fe4000fffe0ff */
[----:B------:R-:W-:Y:S02]  /*1bf0*/  UIADD3 UR52, UPT, UPT, UR55, -UR4, URZ ;  /* 0x8000000437347290 */ /* 0x000fe4000fffe0ff */
[----:B-123--:R-:W-:-:S12]  /*1c00*/  UIADD3 UR56, UPT, UPT, UR5, 0x1, URZ ;  /* 0x0000000105387890 */ /* 0x00efd8000fffe0ff */
.L_x_40:
[----:B------:R-:W1:Y:S01]  /*1c10*/  S2UR UR30, SR_CgaCtaId ;  /* 0x00000000001e79c3 */ /* 0x000e620000008800 */
[----:B------:R-:W-:Y:S01]  /*1c20*/  UMOV UR4, 0x400 ;  /* 0x0000040000047882 */ /* 0x000fe20000000000 */
[----:B------:R-:W-:Y:S01]  /*1c30*/  MOV R0, UR27 ;  /* 0x0000001b00007c02 */ /* 0x000fe20008000f00 */
[----:B------:R-:W-:Y:S02]  /*1c40*/  UISETP.NE.AND UP0, UPT, UR55, URZ, UPT ;  /* 0x000000ff3700728c */ /* 0x000fe4000bf05270 */
[----:B------:R-:W-:Y:S01]  /*1c50*/  ULEA UR19, UR51, UR57, 0x6 ;  /* 0x0000003933137291 */ /* 0x000fe2000f8e30ff */
[----:B------:R-:W-:Y:S01]  /*1c60*/  SHF.L.U32 R0, R0, 0x1f, RZ ;  /* 0x0000001f00007819 */ /* 0x000fe200000006ff */
[----:B------:R-:W-:Y:S01]  /*1c70*/  UMOV UR28, URZ ;  /* 0x000000ff001c7c82 */ /* 0x000fe20008000000 */
[----:B------:R-:W-:Y:S01]  /*1c80*/  UMOV UR22, URZ ;  /* 0x000000ff00167c82 */ /* 0x000fe20008000000 */
[----:B------:R-:W-:Y:S01]  /*1c90*/  UMOV UR21, URZ ;  /* 0x000000ff00157c82 */ /* 0x000fe20008000000 */
[----:B------:R-:W-:Y:S01]  /*1ca0*/  UMOV UR20, URZ ;  /* 0x000000ff00147c82 */ /* 0x000fe20008000000 */
[----:B-1----:R-:W-:-:S04]  /*1cb0*/  ULEA UR30, UR30, UR4, 0x18 ;  /* 0x000000041e1e7291 */ /* 0x002fc8000f8ec0ff */
[----:B------:R-:W-:-:S09]  /*1cc0*/  ULEA UR4, UR31, UR30, 0x3 ;  /* 0x0000001e1f047291 */ /* 0x000fd2000f8e18ff */
[----:B------:R1:W2:Y:S01]  /*1cd0*/  SYNCS.PHASECHK.TRANS64.TRYWAIT P0, [UR4+0x148], R0 ;  /* 0x00014800ff0075a7 */ /* 0x0002a20008001104 */
[----:B------:R-:W-:-:S04]  /*1ce0*/  ULEA.HI UR4, UR49, UR49, URZ, 0x1 ;  /* 0x0000003131047291 */ /* 0x000fc8000f8f08ff */
[----:B------:R-:W-:-:S04]  /*1cf0*/  USHF.L.U32 UR4, UR4, 0x7, URZ ;  /* 0x0000000704047899 */ /* 0x000fc800080006ff */
[----:B------:R-:W-:-:S04]  /*1d00*/  ULOP3.LUT UR4, UR4, 0xffffff00, URZ, 0xc0, !UPT ;  /* 0xffffff0004047892 */ /* 0x000fc8000f8ec0ff */
[----:B------:R-:W-:Y:S01]  /*1d10*/  ULOP3.LUT UR43, UR4, 0x80, UR58, 0xf8, !UPT ;  /* 0x00000080042b7892 */ /* 0x000fe2000f8ef83a */
[----:B------:R-:W-:Y:S11]  /*1d20*/  BRA.U !UP0, `(.L_x_23) ;  /* 0x0000000508ac7547 */ /* 0x000ff6000b800000 */
[----:B------:R-:W3:Y:S01]  /*1d30*/  LDCU.128 UR12, c[0x0][0x480] ;  /* 0x00009000ff0c77ac */ /* 0x000ee20008000c00 */
[----:B------:R-:W4:Y:S01]  /*1d40*/  LDCU.128 UR8, c[0x0][0x490] ;  /* 0x00009200ff0877ac */ /* 0x000f220008000c00 */
[----:B------:R-:W1:Y:S01]  /*1d50*/  LDCU.64 UR20, c[0x0][0x4c0] ;  /* 0x00009800ff1477ac */ /* 0x000e620008000a00 */
[----:B------:R-:W1:Y:S01]  /*1d60*/  LDCU.64 UR16, c[0x0][0x4f0] ;  /* 0x00009e00ff1077ac */ /* 0x000e620008000a00 */
[----:B------:R-:W1:Y:S01]  /*1d70*/  LDCU UR18, c[0x0][0x4c8] ;  /* 0x00009900ff1277ac */ /* 0x000e620008000800 */
[----:B---3--:R-:W-:Y:S02]  /*1d80*/  UIMAD.WIDE.U32 UR4, UR43, UR13, URZ ;  /* 0x0000000d2b0472a5 */ /* 0x008fe4000f8e00ff */
[----:B------:R-:W-:Y:S02]  /*1d90*/  UISETP.NE.AND UP0, UPT, UR12, 0x1, UPT ;  /* 0x000000010c00788c */ /* 0x000fe4000bf05270 */
[----:B------:R-:W-:Y:S01]  /*1da0*/  USHF.R.U32.HI UR5, URZ, UR14, UR5 ;  /* 0x0000000eff057299 */ /* 0x000fe20008011605 */
[----:B------:R-:W3:Y:S03]  /*1db0*/  LDCU UR49, c[0x0][0x38c] ;  /* 0x00007180ff3177ac */ /* 0x000ee60008000800 */
[----:B------:R-:W-:-:S02]  /*1dc0*/  USEL UR5, UR43, UR5, !UP0 ;  /* 0x000000052b057287 */ /* 0x000fc4000c000000 */
[----:B------:R-:W-:Y:S02]  /*1dd0*/  UISETP.NE.AND UP0, UPT, UR15, 0x1, UPT ;  /* 0x000000010f00788c */ /* 0x000fe4000bf05270 */
[----:B----4-:R-:W-:Y:S01]  /*1de0*/  UIMAD.WIDE.U32 UR6, UR5, UR8, URZ ;  /* 0x00000008050672a5 */ /* 0x010fe2000f8e00ff */
[----:B------:R-:W4:Y:S01]  /*1df0*/  LDCU UR8, c[0x0][0x4a0] ;  /* 0x00009400ff0877ac */ /* 0x000f220008000800 */
[----:B------:R-:W1:Y:S05]  /*1e00*/  LDCU UR23, c[0x0][0x4cc] ;  /* 0x00009980ff1777ac */ /* 0x000e6a0008000800 */
[----:B------:R-:W-:Y:S01]  /*1e10*/  UMOV UR4, UR7 ;  /* 0x0000000700047c82 */ /* 0x000fe20008000000 */
[----:B------:R-:W1:Y:S01]  /*1e20*/  LDCU.64 UR40, c[0x0][0x390] ;  /* 0x00007200ff2877ac */ /* 0x000e620008000a00 */
[----:B------:R-:W-:Y:S01]  /*1e30*/  USHF.R.U32.HI UR4, URZ, UR9, UR4 ;  /* 0x00000009ff047299 */ /* 0x000fe20008011604 */
[----:B------:R-:W1:Y:S03]  /*1e40*/  LDCU UR9, c[0x0][0x4ec] ;  /* 0x00009d80ff0977ac */ /* 0x000e660008000800 */
[----:B------:R-:W-:-:S02]  /*1e50*/  USEL UR4, UR5, UR4, !UP0 ;  /* 0x0000000405047287 */ /* 0x000fc4000c000000 */
[----:B------:R-:W-:Y:S02]  /*1e60*/  UISETP.NE.AND UP0, UPT, UR10, 0x1, UPT ;  /* 0x000000010a00788c */ /* 0x000fe4000bf05270 */
[----:B------:R-:W-:Y:S01]  /*1e70*/  UIMAD.WIDE.U32 UR6, UR4, UR11, URZ ;  /* 0x0000000b040672a5 */ /* 0x000fe2000f8e00ff */
[----:B------:R-:W1:Y:S01]  /*1e80*/  LDCU.64 UR24, c[0x0][0x4d0] ;  /* 0x00009a00ff1877ac */ /* 0x000e620008000a00 */
[----:B------:R-:W-:-:S05]  /*1e90*/  UIADD3 UR42, UPT, UPT, UR56, UR36, URZ ;  /* 0x00000024382a7290 */ /* 0x000fca000fffe0ff */
[----:B------:R-:W-:Y:S01]  /*1ea0*/  UMOV UR6, UR7 ;  /* 0x0000000700067c82 */ /* 0x000fe20008000000 */
[----:B------:R-:W-:Y:S02]  /*1eb0*/  UIADD3 UR7, UPT, UPT, -UR4, URZ, URZ ;  /* 0x000000ff04077290 */ /* 0x000fe4000fffe1ff */
[----:B----4-:R-:W-:Y:S02]  /*1ec0*/  USHF.R.U32.HI UR6, URZ, UR8, UR6 ;  /* 0x00000008ff067299 */ /* 0x010fe40008011606 */
[----:B------:R-:W-:Y:S02]  /*1ed0*/  UIADD3 UR8, UPT, UPT, -UR5, URZ, URZ ;  /* 0x000000ff05087290 */ /* 0x000fe4000fffe1ff */
[----:B------:R-:W-:Y:S02]  /*1ee0*/  USEL UR14, UR4, UR6, !UP0 ;  /* 0x00000006040e7287 */ /* 0x000fe4000c000000 */
[----:B------:R-:W-:Y:S02]  /*1ef0*/  UIMAD UR7, UR15, UR7, UR5 ;  /* 0x000000070f0772a4 */ /* 0x000fe4000f8e0205 */
[----:B------:R-:W-:-:S02]  /*1f00*/  UIADD3 UR6, UPT, UPT, -UR14, URZ, URZ ;  /* 0x000000ff0e067290 */ /* 0x000fc4000fffe1ff */
[----:B------:R-:W-:Y:S02]  /*1f10*/  UIMAD UR8, UR12, UR8, UR43 ;  /* 0x000000080c0872a4 */ /* 0x000fe4000f8e022b */
[----:B------:R-:W-:Y:S02]  /*1f20*/  UIMAD UR13, UR10, UR6, UR4 ;  /* 0x000000060a0d72a4 */ /* 0x000fe4000f8e0204 */
[----:B-1----:R-:W-:Y:S02]  /*1f30*/  UIMAD UR11, UR8, UR20, UR9 ;  /* 0x00000014080b72a4 */ /* 0x002fe4000f8e0209 */
[----:B------:R-:W-:Y:S01]  /*1f40*/  UIMAD UR12, UR7, UR21, UR16 ;  /* 0x00000015070c72a4 */ /* 0x000fe2000f8e0210 */
[----:B------:R-:W1:Y:S02]  /*1f50*/  LDCU.64 UR4, c[0x0][0x4f8] ;  /* 0x00009f00ff0477ac */ /* 0x000e640008000a00 */
[----:B------:R-:W4:Y:S01]  /*1f60*/  LDCU UR6, c[0x0][0x500] ;  /* 0x0000a000ff0677ac */ /* 0x000f220008000800 */
[----:B------:R-:W-:Y:S01]  /*1f70*/  UIMAD UR13, UR13, UR18, UR17 ;  /* 0x000000120d0d72a4 */ /* 0x000fe2000f8e0211 */
[----:B------:R-:W-:Y:S01]  /*1f80*/  UMOV UR28, URZ ;  /* 0x000000ff001c7c82 */ /* 0x000fe20008000000 */
[----:B------:R-:W-:Y:S01]  /*1f90*/  UMOV UR7, UR31 ;  /* 0x0000001f00077c82 */ /* 0x000fe20008000000 */
[----:B------:R-:W-:Y:S01]  /*1fa0*/  UMOV UR20, URZ ;  /* 0x000000ff00147c82 */ /* 0x000fe20008000000 */
[----:B------:R-:W-:Y:S01]  /*1fb0*/  UMOV UR21, URZ ;  /* 0x000000ff00157c82 */ /* 0x000fe20008000000 */
[----:B---3--:R-:W-:-:S07]  /*1fc0*/  UMOV UR22, URZ ;  /* 0x000000ff00167c82 */ /* 0x008fce0008000000 */
.L_x_29:
[----:B------:R-:W-:Y:S01]  /*1fd0*/  @!P3 MOV R3, 0x2800 ;  /* 0x000028000003b802 */ /* 0x000fe20000000f00 */
[----:B------:R-:W-:Y:S01]  /*1fe0*/  ULEA UR9, UR7, UR30, 0x3 ;  /* 0x0000001e07097291 */ /* 0x000fe2000f8e18ff */
[----:B--2---:R-:W-:Y:S11]  /*1ff0*/  @P0 BRA `(.L_x_24) ;  /* 0x0000000000100947 */ /* 0x004ff60003800000 */
[----:B------:R-:W-:Y:S04]  /*2000*/  MOV R4, UR27 ;  /* 0x0000001b00047c02 */ /* 0x000fe80008000f00 */
[----:B------:R-:W-:Y:S04]  /*2010*/  SHF.L.U32 R4, R4, 0x1f, RZ ;  /* 0x0000001f04047819 */ /* 0x000fe800000006ff */
[----:B------:R-:W2:Y:S02]  /*2020*/  SYNCS.PHASECHK.TRANS64.TRYWAIT P0, [UR9+0x148], R4 ;  /* 0x00014804ff0075a7 */ /* 0x000ea40008001109 */
[----:B--2---:R-:W-:Y:S05]  /*2030*/  @!P0 BRA `(.L_x_25) ;  /* 0x0000007400248947 */ /* 0x004fea0003800000 */
.L_x_24:
[----:B------:R3:W-:Y:S01]  /*2040*/  @!P3 SYNCS.ARRIVE.TRANS64 RZ, [UR9], R3 ;  /* 0x00000003ffffb9a7 */ /* 0x0007e20008000009 */
[----:B------:R-:W-:Y:S04]  /*2050*/  ULOP3.LUT UR8, UR38, 0x2, URZ, 0xfc, !UPT ;  /* 0x0000000226087892 */ /* 0x000fe8000f8efcff */
[----:B------:R-:W-:Y:S09]  /*2060*/  UISETP.NE.AND UP0, UPT, UR8, 0x2, UPT ;  /* 0x000000020800788c */ /* 0x000ff2000bf05270 */
[----:B------:R-:W-:Y:S05]  /*2070*/  BRA.U UP0, `(.L_x_26) ;  /* 0x0000000100047547 */ /* 0x000fea000b800000 */
[----:B-1--4-:R-:W-:Y:S05]  /*2080*/  BPT.TRAP 0x1 ;  /* 0x000000040000795c */ /* 0x012fea0000300000 */
.L_x_26:
[----:B------:R-:W-:Y:S04]  /*2090*/  BSSY.RECONVERGENT B0, `(.L_x_27) ;  /* 0x0000003000007945 */ /* 0x000fe80003800200 */
[----:B------:R-:W-:Y:S05]  /*20a0*/  @P2 BRA `(.L_x_28) ;  /* 0x0000000000042947 */ /* 0x000fea0003800000 */
[----:B-1--4-:R-:W-:Y:S05]  /*20b0*/  BPT.TRAP 0x1 ;  /* 0x000000040000795c */ /* 0x012fea0000300000 */
.L_x_28:
[----:B-1--4-:R-:W-:Y:S05]  /*20c0*/  BSYNC.RECONVERGENT B0 ;  /* 0x0000000000007941 */ /* 0x012fea0003800200 */
.L_x_27:
[----:B------:R-:W-:Y:S02]  /*20d0*/  UIADD3 UR8, UPT, UPT, UR7, 0x1, URZ ;  /* 0x0000000107087890 */ /* 0x000fe4000fffe0ff */
[----:B------:R-:W-:Y:S02]  /*20e0*/  UIMAD UR15, UR20, UR23, UR4 ;  /* 0x00000017140f72a4 */ /* 0x000fe4000f8e0204 */
[----:B------:R-:W-:Y:S02]  /*20f0*/  UISETP.NE.AND UP0, UPT, UR8, 0x29, UPT ;  /* 0x000000290800788c */ /* 0x000fe4000bf05270 */
[----:B------:R-:W-:Y:S02]  /*2100*/  ULEA UR17, UR7, UR30, 0xc ;  /* 0x0000001e07117291 */ /* 0x000fe4000f8e60ff */
[----:B------:R-:W-:Y:S02]  /*2110*/  USEL UR10, URZ, 0x1, UP0 ;  /* 0x00000001ff0a7887 */ /* 0x000fe40008000000 */
[----:B------:R-:W-:Y:S02]  /*2120*/  USEL UR31, UR8, URZ, UP0 ;  /* 0x000000ff081f7287 */ /* 0x000fe40008000000 */
[----:B------:R-:W-:Y:S02]  /*2130*/  ULOP3.LUT UR27, UR27, UR10, URZ, 0x3c, !UPT ;  /* 0x0000000a1b1b7292 */ /* 0x000fe4000f8e3cff */
[----:B------:R-:W-:Y:S02]  /*2140*/  ULEA UR8, UR31, UR30, 0x3 ;  /* 0x0000001e1f087291 */ /* 0x000fe4000f8e18ff */
[----:B------:R-:W-:Y:S02]  /*2150*/  ULEA UR16, UR7, UR30, 0xa ;  /* 0x0000001e07107291 */ /* 0x000fe4000f8e50ff */
[----:B------:R-:W-:Y:S01]  /*2160*/  UIADD3 UR34, UP0, UPT, UR46, 0x80, URZ ;  /* 0x000000802e227890 */ /* 0x000fe2000ff1e0ff */
[----:B--2---:R-:W-:Y:S01]  /*2170*/  MOV R0, UR27 ;  /* 0x0000001b00007c02 */ /* 0x004fe20008000f00 */
[----:B------:R-:W-:Y:S02]  /*2180*/  ULOP3.LUT UR9, UR9, 0xfefffff8, URZ, 0xc0, !UPT ;  /* 0xfefffff809097892 */ /* 0x000fe4000f8ec0ff */
[----:B------:R-:W-:Y:S01]  /*2190*/  USHF.L.U32 UR10, UR28, 0x5, URZ ;  /* 0x000000051c0a7899 */ /* 0x000fe200080006ff */
[----:B------:R-:W-:Y:S01]  /*21a0*/  SHF.L.U32 R0, R0, 0x1f, RZ ;  /* 0x0000001f00007819 */ /* 0x000fe200000006ff */
[----:B------:R-:W-:Y:S02]  /*21b0*/  UIADD3.X UR35, UPT, UPT, URZ, UR47, URZ, UP0, !UPT ;  /* 0x0000002fff237290 */ /* 0x000fe400087fe4ff */
[----:B------:R-:W-:Y:S01]  /*21c0*/  UIADD3 UR32, UP3, UPT, UR46, 0x200, URZ ;  /* 0x000002002e207890 */ /* 0x000fe2000ff7e0ff */
[----:B------:R1:W2:Y:S01]  /*21d0*/  SYNCS.PHASECHK.TRANS64.TRYWAIT P0, [UR8+0x148], R0 ;  /* 0x00014800ff0075a7 */ /* 0x0002a20008001108 */
[----:B------:R-:W-:Y:S02]  /*21e0*/  UIMAD UR8, UR21, UR24, UR5 ;  /* 0x00000018150872a4 */ /* 0x000fe4000f8e0205 */
[----:B------:R-:W-:Y:S02]  /*21f0*/  UIMAD UR7, UR22, UR25, UR6 ;  /* 0x00000019160772a4 */ /* 0x000fe4000f8e0206 */
[----:B------:R-:W-:Y:S02]  /*2200*/  ULEA UR15, UR8, UR15, 0x5 ;  /* 0x0000000f080f7291 */ /* 0x000fe4000f8e28ff */
[----:B------:R-:W-:Y:S02]  /*2210*/  UIADD3 UR8, UPT, UPT, UR17, 0x4600, URZ ;  /* 0x0000460011087890 */ /* 0x000fe4000fffe0ff */
[----:B------:R-:W-:Y:S02]  /*2220*/  ULEA UR7, UR7, UR15, 0xa ;  /* 0x0000000f07077291 */ /* 0x000fe4000f8e50ff */
[----:B------:R-:W-:Y:S02]  /*2230*/  UIADD3.X UR33, UPT, UPT, URZ, UR47, URZ, UP3, !UPT ;  /* 0x0000002fff217290 */ /* 0x000fe40009ffe4ff */
[----:B------:R-:W-:Y:S02]  /*2240*/  UPRMT UR7, UR7, 0x5410, URZ ;  /* 0x0000541007077896 */ /* 0x000fe400080000ff */
[----:B------:R-:W-:Y:S02]  /*2250*/  UIADD3 UR16, UPT, UPT, UR16, 0x2d600, URZ ;  /* 0x0002d60010107890 */ /* 0x000fe4000fffe0ff */
[----:B------:R-:W-:Y:S02]  /*2260*/  UIADD3 UR37, UPT, UPT, UR20, 0x1, URZ ;  /* 0x0000000114257890 */ /* 0x000fe4000fffe0ff */
[----:B------:R-:W-:Y:S02]  /*2270*/  UIADD3 UR29, UPT, UPT, UR21, 0x1, URZ ;  /* 0x00000001151d7890 */ /* 0x000fe4000fffe0ff */
[----:B------:R-:W-:Y:S02]  /*2280*/  UISETP.NE.AND UP2, UPT, UR37, UR49, UPT ;  /* 0x000000312500728c */ /* 0x000fe4000bf45270 */
[----:B------:R-:W-:Y:S02]  /*2290*/  UIADD3 UR26, UPT, UPT, UR22, 0x1, URZ ;  /* 0x00000001161a7890 */ /* 0x000fe4000fffe0ff */
[----:B------:R-:W-:Y:S01]  /*22a0*/  UIADD3 UR36, UPT, UPT, UR36, 0x1, URZ ;  /* 0x0000000124247890 */ /* 0x000fe2000fffe0ff */
[----:B------:R-:W-:Y:S01]  /*22b0*/  UMOV UR44, 0x0 ;  /* 0x00000000002c7882 */ /* 0x000fe20000000000 */
[----:B------:R-:W-:Y:S01]  /*22c0*/  UMOV UR45, 0x10000000 ;  /* 0x10000000002d7882 */ /* 0x000fe20000000000 */
[----:B------:R-:W-:Y:S01]  /*22d0*/  UMOV UR17, UR9 ;  /* 0x0000000900117c82 */ /* 0x000fe20008000000 */
[----:B------:R4:W-:Y:S01]  /*22e0*/  UTMALDG.5D.IM2COL.2CTA [UR8], [UR34], UR7, desc[UR44] ;  /* 0x00002c08220073b4 */ /* 0x0009e20008261007 */
[----:B------:R-:W-:Y:S02]  /*22f0*/  UMOV UR18, UR10 ;  /* 0x0000000a00127c82 */ /* 0x000fe40008000000 */
[----:B------:R-:W-:Y:S04]  /*2300*/  @UP2 UIADD3 UR29, UPT, UPT, UR21, URZ, URZ ;  /* 0x000000ff151d2290 */ /* 0x000fe8000fffe0ff */
[----:B------:R-:W-:Y:S01]  /*2310*/  UISETP.NE.AND UP1, UPT, UR29, UR40, UPT ;  /* 0x000000281d00728c */ /* 0x000fe2000bf25270 */
[----:B------:R3:W-:Y:S10]  /*2320*/  UTMALDG.5D.2CTA [UR16], [UR32], desc[UR44] ;  /* 0x00002c10200075b4 */ /* 0x0007f40008221000 */
[----:B------:R-:W-:Y:S04]  /*2330*/  @UP1 UIADD3 UR26, UPT, UPT, UR22, URZ, URZ ;  /* 0x000000ff161a1290 */ /* 0x000fe8000fffe0ff */
[----:B------:R-:W-:Y:S02]  /*2340*/  UISETP.NE.AND UP0, UPT, UR26, UR41, UPT ;  /* 0x000000291a00728c */ /* 0x000fe4000bf05270 */
[----:B----4-:R-:W-:Y:S09]  /*2350*/  UIADD3 UR8, UPT, UPT, UR28, 0x1, URZ ;  /* 0x000000011c087890 */ /* 0x010ff2000fffe0ff */
[----:B------:R-:W-:Y:S01]  /*2360*/  @UP0 UIADD3 UR8, UPT, UPT, UR28, URZ, URZ ;  /* 0x000000ff1c080290 */ /* 0x000fe2000fffe0ff */
[----:B------:R-:W-:Y:S01]  /*2370*/  UMOV UR7, UR31 ;  /* 0x0000001f00077c82 */ /* 0x000fe20008000000 */
[----:B---3--:R-:W-:Y:S02]  /*2380*/  USEL UR22, UR26, URZ, UP0 ;  /* 0x000000ff1a167287 */ /* 0x008fe40008000000 */
[----:B------:R-:W-:Y:S02]  /*2390*/  UISETP.NE.AND UP0, UPT, UR36, UR42, UPT ;  /* 0x0000002a2400728c */ /* 0x000fe4000bf05270 */
[----:B------:R-:W-:Y:S02]  /*23a0*/  USEL UR20, UR37, URZ, UP2 ;  /* 0x000000ff25147287 */ /* 0x000fe40009000000 */
[----:B------:R-:W-:Y:S01]  /*23b0*/  USEL UR21, UR29, URZ, UP1 ;  /* 0x000000ff1d157287 */ /* 0x000fe20008800000 */
[----:B------:R-:W-:Y:S04]  /*23c0*/  UMOV UR28, UR8 ;  /* 0x00000008001c7c82 */ /* 0x000fe80008000000 */
[----:B-1----:R-:W-:Y:S07]  /*23d0*/  BRA.U UP0, `(.L_x_29) ;  /* 0xfffffff900fc7547 */ /* 0x002fee000b83ffff */
.L_x_23:
[----:B------:R-:W-:Y:S01]  /*23e0*/  ULEA UR4, UR31, UR30, 0x3 ;  /* 0x0000001e1f047291 */ /* 0x000fe2000f8e18ff */
[----:B-1----:R-:W-:Y:S01]  /*23f0*/  MOV R0, UR27 ;  /* 0x0000001b00007c02 */ /* 0x002fe20008000f00 */
[----:B------:R-:W-:Y:S01]  /*2400*/  @!P1 SYNCS.ARRIVE.TRANS64.A1T0 RZ, [UR30+0x2a8], RZ ;  /* 0x0002a8ffffff99a7 */ /* 0x000fe2000810001e */
[----:B------:R-:W-:Y:S02]  /*2410*/  UISETP.GE.AND UP0, UPT, UR52, 0x1, UPT ;  /* 0x000000013400788c */ /* 0x000fe4000bf06270 */
[----:B------:R-:W-:-:S04]  /*2420*/  SHF.L.U32 R0, R0, 0x1f, RZ ;  /* 0x0000001f00007819 */ /* 0x000fc800000006ff */
[----:B--2---:R1:W2:Y:S03]  /*2430*/  SYNCS.PHASECHK.TRANS64.TRYWAIT P0, [UR4+0x148], R0 ;  /* 0x00014800ff0075a7 */ /* 0x0042a60008001104 */
[----:B------:R-:W-:Y:S05]  /*2440*/  BRA.U !UP0, `(.L_x_30) ;  /* 0x0000000508a47547 */ /* 0x000fea000b800000 */
[----:B------:R-:W3:Y:S01]  /*2450*/  LDCU.128 UR8, c[0x0][0x480] ;  /* 0x00009000ff0877ac */ /* 0x000ee20008000c00 */
[----:B------:R-:W4:Y:S01]  /*2460*/  LDCU.128 UR32, c[0x0][0x490] ;  /* 0x00009200ff2077ac */ /* 0x000f220008000c00 */
[----:B------:R-:W1:Y:S01]  /*2470*/  LDCU UR13, c[0x0][0x4c8] ;  /* 0x00009900ff0d77ac */ /* 0x000e620008000800 */
        /* <DEDUP_REMOVED lines=10> */
[----:B------:R-:W1:Y:S05]  /*2520*/  LDCU.64 UR40, c[0x0][0x390] ;  /* 0x00007200ff2877ac */ /* 0x000e6a0008000a00 */
[----:B------:R-:W-:Y:S01]  /*2530*/  UMOV UR4, UR7 ;  /* 0x0000000700047c82 */ /* 0x000fe20008000000 */
[----:B------:R-:W1:Y:S01]  /*2540*/  LDCU.64 UR24, c[0x0][0x4d0] ;  /* 0x00009a00ff1877ac */ /* 0x000e620008000a00 */
[----:B------:R-:W-:Y:S01]  /*2550*/  USHF.R.U32.HI UR4, URZ, UR33, UR4 ;  /* 0x00000021ff047299 */ /* 0x000fe20008011604 */
[----:B------:R-:W4:Y:S03]  /*2560*/  LDCU.64 UR32, c[0x0][0x4c0] ;  /* 0x00009800ff2077ac */ /* 0x000f260008000a00 */
[----:B------:R-:W-:-:S02]  /*2570*/  USEL UR4, UR5, UR4, !UP0 ;  /* 0x0000000405047287 */ /* 0x000fc4000c000000 */
[----:B------:R-:W-:Y:S02]  /*2580*/  UISETP.NE.AND UP0, UPT, UR34, 0x1, UPT ;  /* 0x000000012200788c */ /* 0x000fe4000bf05270 */
[----:B------:R-:W-:Y:S02]  /*2590*/  UIMAD.WIDE.U32 UR6, UR4, UR35, URZ ;  /* 0x00000023040672a5 */ /* 0x000fe4000f8e00ff */
[----:B------:R-:W-:Y:S01]  /*25a0*/  UIADD3 UR42, UPT, UPT, UR52, UR42, URZ ;  /* 0x0000002a342a7290 */ /* 0x000fe2000fffe0ff */
[----:B------:R-:W-:-:S04]  /*25b0*/  UMOV UR37, UR52 ;  /* 0x0000003400257c82 */ /* 0x000fc80008000000 */
[----:B------:R-:W-:Y:S01]  /*25c0*/  UMOV UR6, UR7 ;  /* 0x0000000700067c82 */ /* 0x000fe20008000000 */
[----:B------:R-:W-:Y:S02]  /*25d0*/  UIADD3 UR7, UPT, UPT, -UR5, URZ, URZ ;  /* 0x000000ff05077290 */ /* 0x000fe4000fffe1ff */
[----:B---3--:R-:W-:Y:S02]  /*25e0*/  USHF.R.U32.HI UR6, URZ, UR9, UR6 ;  /* 0x00000009ff067299 */ /* 0x008fe40008011606 */
[----:B------:R-:W-:Y:S02]  /*25f0*/  UIMAD UR7, UR8, UR7, UR43 ;  /* 0x00000007080772a4 */ /* 0x000fe4000f8e022b */
[----:B------:R-:W-:Y:S02]  /*2600*/  USEL UR14, UR4, UR6, !UP0 ;  /* 0x00000006040e7287 */ /* 0x000fe4000c000000 */
[----:B------:R-:W-:Y:S02]  /*2610*/  UIADD3 UR6, UPT, UPT, -UR4, URZ, URZ ;  /* 0x000000ff04067290 */ /* 0x000fe4000fffe1ff */
[----:B------:R-:W-:-:S02]  /*2620*/  UIADD3 UR9, UPT, UPT, -UR14, URZ, URZ ;  /* 0x000000ff0e097290 */ /* 0x000fc4000fffe1ff */
[----:B------:R-:W-:Y:S02]  /*2630*/  UIMAD UR12, UR11, UR6, UR5 ;  /* 0x000000060b0c72a4 */ /* 0x000fe4000f8e0205 */
[----:B------:R-:W-:Y:S02]  /*2640*/  UIMAD UR9, UR34, UR9, UR4 ;  /* 0x00000009220972a4 */ /* 0x000fe4000f8e0204 */
[----:B----4-:R-:W-:Y:S01]  /*2650*/  UIMAD UR11, UR7, UR32, UR10 ;  /* 0x00000020070b72a4 */ /* 0x010fe2000f8e020a */
[----:B------:R-:W3:Y:S02]  /*2660*/  LDCU UR43, c[0x0][0x38c] ;  /* 0x00007180ff2b77ac */ /* 0x000ee40008000800 */
[----:B------:R-:W4:Y:S01]  /*2670*/  LDCU UR6, c[0x0][0x500] ;  /* 0x0000a000ff0677ac */ /* 0x000f220008000800 */
[----:B------:R-:W2:Y:S01]  /*2680*/  LDCU.64 UR4, c[0x0][0x4f8] ;  /* 0x00009f00ff0477ac */ /* 0x000ea20008000a00 */
[----:B-1----:R-:W-:Y:S02]  /*2690*/  UIMAD UR12, UR12, UR33, UR16 ;  /* 0x000000210c0c72a4 */ /* 0x002fe4000f8e0210 */
[----:B------:R-:W-:Y:S01]  /*26a0*/  UIMAD UR13, UR9, UR13, UR17 ;  /* 0x0000000d090d72a4 */ /* 0x000fe2000f8e0211 */
[----:B------:R-:W-:-:S11]  /*26b0*/  UMOV UR7, UR31 ;  /* 0x0000001f00077c82 */ /* 0x000fd60008000000 */
.L_x_36:
[----:B------:R-:W-:Y:S01]  /*26c0*/  @!P3 MOV R3, 0x2800 ;  /* 0x000028000003b802 */ /* 0x000fe20000000f00 */
[----:B------:R-:W-:Y:S01]  /*26d0*/  ULEA UR9, UR7, UR30, 0x3 ;  /* 0x0000001e07097291 */ /* 0x000fe2000f8e18ff */
[----:B--23--:R-:W-:Y:S11]  /*26e0*/  @P0 BRA `(.L_x_31) ;  /* 0x0000000000100947 */ /* 0x00cff60003800000 */
[----:B------:R-:W-:Y:S04]  /*26f0*/  MOV R4, UR27 ;  /* 0x0000001b00047c02 */ /* 0x000fe80008000f00 */
[----:B------:R-:W-:Y:S04]  /*2700*/  SHF.L.U32 R4, R4, 0x1f, RZ ;  /* 0x0000001f04047819 */ /* 0x000fe800000006ff */
[----:B------:R-:W1:Y:S02]  /*2710*/  SYNCS.PHASECHK.TRANS64.TRYWAIT P0, [UR9+0x148], R4 ;  /* 0x00014804ff0075a7 */ /* 0x000e640008001109 */
[----:B-1----:R-:W-:Y:S05]  /*2720*/  @!P0 BRA `(.L_x_32) ;  /* 0x0000006c00808947 */ /* 0x002fea0003800000 */
.L_x_31:
[----:B------:R2:W-:Y:S01]  /*2730*/  @!P3 SYNCS.ARRIVE.TRANS64 RZ, [UR9], R3 ;  /* 0x00000003ffffb9a7 */ /* 0x0005e20008000009 */
[----:B------:R-:W-:Y:S04]  /*2740*/  ULOP3.LUT UR8, UR38, 0x2, URZ, 0xfc, !UPT ;  /* 0x0000000226087892 */ /* 0x000fe8000f8efcff */
[----:B------:R-:W-:Y:S09]  /*2750*/  UISETP.NE.AND UP0, UPT, UR8, 0x2, UPT ;  /* 0x000000020800788c */ /* 0x000ff2000bf05270 */
[----:B------:R-:W-:Y:S05]  /*2760*/  BRA.U UP0, `(.L_x_33) ;  /* 0x0000000100047547 */ /* 0x000fea000b800000 */
[----:B---34-:R-:W-:Y:S05]  /*2770*/  BPT.TRAP 0x1 ;  /* 0x000000040000795c */ /* 0x018fea0000300000 */
.L_x_33:
[----:B------:R-:W-:Y:S04]  /*2780*/  BSSY.RECONVERGENT B0, `(.L_x_34) ;  /* 0x0000003000007945 */ /* 0x000fe80003800200 */
[----:B------:R-:W-:Y:S05]  /*2790*/  @P2 BRA `(.L_x_35) ;  /* 0x0000000000042947 */ /* 0x000fea0003800000 */
[----:B---34-:R-:W-:Y:S05]  /*27a0*/  BPT.TRAP 0x1 ;  /* 0x000000040000795c */ /* 0x018fea0000300000 */
.L_x_35:
[----:B---34-:R-:W-:Y:S05]  /*27b0*/  BSYNC.RECONVERGENT B0 ;  /* 0x0000000000007941 */ /* 0x018fea0003800200 */
.L_x_34:
[----:B------:R-:W-:Y:S02]  /*27c0*/  UIADD3 UR8, UPT, UPT, UR7, 0x1, URZ ;  /* 0x0000000107087890 */ /* 0x000fe4000fffe0ff */
[----:B------:R-:W-:Y:S02]  /*27d0*/  UIMAD UR16, UR20, UR23, UR4 ;  /* 0x00000017141072a4 */ /* 0x000fe4000f8e0204 */
[----:B------:R-:W-:Y:S02]  /*27e0*/  UISETP.NE.AND UP0, UPT, UR8, 0x29, UPT ;  /* 0x000000290800788c */ /* 0x000fe4000bf05270 */
[----:B------:R-:W-:Y:S02]  /*27f0*/  UIMAD UR15, UR21, UR24, UR5 ;  /* 0x00000018150f72a4 */ /* 0x000fe4000f8e0205 */
[----:B------:R-:W-:Y:S02]  /*2800*/  USEL UR10, URZ, 0x1, UP0 ;  /* 0x00000001ff0a7887 */ /* 0x000fe40008000000 */
[----:B------:R-:W-:Y:S02]  /*2810*/  USEL UR31, UR8, URZ, UP0 ;  /* 0x000000ff081f7287 */ /* 0x000fe40008000000 */
[----:B------:R-:W-:Y:S02]  /*2820*/  ULOP3.LUT UR27, UR27, UR10, URZ, 0x3c, !UPT ;  /* 0x0000000a1b1b7292 */ /* 0x000fe4000f8e3cff */
[----:B------:R-:W-:Y:S02]  /*2830*/  ULEA UR8, UR31, UR30, 0x3 ;  /* 0x0000001e1f087291 */ /* 0x000fe4000f8e18ff */
[----:B------:R-:W-:Y:S02]  /*2840*/  ULEA UR17, UR7, UR30, 0xa ;  /* 0x0000001e07117291 */ /* 0x000fe4000f8e50ff */
[----:B------:R-:W-:Y:S01]  /*2850*/  ULEA UR15, UR15, UR16, 0x5 ;  /* 0x000000100f0f7291 */ /* 0x000fe2000f8e28ff */
[----:B-1----:R-:W-:Y:S01]  /*2860*/  MOV R0, UR27 ;  /* 0x0000001b00007c02 */ /* 0x002fe20008000f00 */
[----:B------:R-:W-:Y:S02]  /*2870*/  UIADD3 UR34, UP0, UPT, UR46, 0x80, URZ ;  /* 0x000000802e227890 */ /* 0x000fe4000ff1e0ff */
[----:B------:R-:W-:Y:S01]  /*2880*/  ULOP3.LUT UR9, UR9, 0xfefffff8, URZ, 0xc0, !UPT ;  /* 0xfefffff809097892 */ /* 0x000fe2000f8ec0ff */
[----:B------:R-:W-:Y:S01]  /*2890*/  SHF.L.U32 R0, R0, 0x1f, RZ ;  /* 0x0000001f00007819 */ /* 0x000fe200000006ff */
[----:B------:R-:W-:Y:S02]  /*28a0*/  USHF.L.U32 UR10, UR28, 0x5, URZ ;  /* 0x000000051c0a7899 */ /* 0x000fe400080006ff */
[----:B------:R-:W-:Y:S01]  /*28b0*/  UIADD3.X UR35, UPT, UPT, URZ, UR47, URZ, UP0, !UPT ;  /* 0x0000002fff237290 */ /* 0x000fe200087fe4ff */
[----:B------:R1:W3:Y:S01]  /*28c0*/  SYNCS.PHASECHK.TRANS64.TRYWAIT P0, [UR8+0x148], R0 ;  /* 0x00014800ff0075a7 */ /* 0x0002e20008001108 */
[----:B------:R-:W-:Y:S02]  /*28d0*/  ULEA UR8, UR7, UR30, 0xc ;  /* 0x0000001e07087291 */ /* 0x000fe4000f8e60ff */
[----:B------:R-:W-:Y:S02]  /*28e0*/  UIMAD UR7, UR22, UR25, UR6 ;  /* 0x00000019160772a4 */ /* 0x000fe4000f8e0206 */
[----:B------:R-:W-:Y:S02]  /*28f0*/  UIADD3 UR8, UPT, UPT, UR8, 0x4600, URZ ;  /* 0x0000460008087890 */ /* 0x000fe4000fffe0ff */
[----:B------:R-:W-:Y:S02]  /*2900*/  ULEA UR7, UR7, UR15, 0xa ;  /* 0x0000000f07077291 */ /* 0x000fe4000f8e50ff */
[----:B------:R-:W-:Y:S02]  /*2910*/  UIADD3 UR32, UP3, UPT, UR46, 0x200, URZ ;  /* 0x000002002e207890 */ /* 0x000fe4000ff7e0ff */
[----:B------:R-:W-:Y:S02]  /*2920*/  UPRMT UR7, UR7, 0x5410, URZ ;  /* 0x0000541007077896 */ /* 0x000fe400080000ff */
[----:B------:R-:W-:Y:S02]  /*2930*/  UIADD3.X UR33, UPT, UPT, URZ, UR47, URZ, UP3, !UPT ;  /* 0x0000002fff217290 */ /* 0x000fe40009ffe4ff */
[----:B------:R-:W-:Y:S02]  /*2940*/  UIADD3 UR16, UPT, UPT, UR17, 0x2d600, URZ ;  /* 0x0002d60011107890 */ /* 0x000fe4000fffe0ff */
[----:B------:R-:W-:Y:S02]  /*2950*/  UIADD3 UR36, UPT, UPT, UR20, 0x1, URZ ;  /* 0x0000000114247890 */ /* 0x000fe4000fffe0ff */
[----:B------:R-:W-:Y:S02]  /*2960*/  UIADD3 UR29, UPT, UPT, UR21, 0x1, URZ ;  /* 0x00000001151d7890 */ /* 0x000fe4000fffe0ff */
[----:B------:R-:W-:Y:S02]  /*2970*/  UISETP.NE.AND UP2, UPT, UR36, UR43, UPT ;  /* 0x0000002b2400728c */ /* 0x000fe4000bf45270 */
[----:B------:R-:W-:Y:S01]  /*2980*/  UIADD3 UR26, UPT, UPT, UR22, 0x1, URZ ;  /* 0x00000001161a7890 */ /* 0x000fe2000fffe0ff */
[----:B------:R-:W-:Y:S01]  /*2990*/  UMOV UR44, 0x0 ;  /* 0x00000000002c7882 */ /* 0x000fe20000000000 */
[----:B------:R-:W-:Y:S01]  /*29a0*/  UMOV UR45, 0x10000000 ;  /* 0x10000000002d7882 */ /* 0x000fe20000000000 */
[----:B------:R-:W-:Y:S01]  /*29b0*/  UMOV UR17, UR9 ;  /* 0x0000000900117c82 */ /* 0x000fe20008000000 */
[----:B------:R4:W-:Y:S01]  /*29c0*/  UTMALDG.5D.IM2COL.2CTA [UR8], [UR34], UR7, desc[UR44] ;  /* 0x00002c08220073b4 */ /* 0x0009e20008261007 */
[----:B------:R-:W-:Y:S04]  /*29d0*/  UMOV UR18, UR10 ;  /* 0x0000000a00127c82 */ /* 0x000fe80008000000 */
[----:B------:R-:W-:Y:S04]  /*29e0*/  @UP2 UIADD3 UR29, UPT, UPT, UR21, URZ, URZ ;  /* 0x000000ff151d2290 */ /* 0x000fe8000fffe0ff */
[----:B------:R-:W-:Y:S01]  /*29f0*/  UISETP.NE.AND UP1, UPT, UR29, UR40, UPT ;  /* 0x000000281d00728c */ /* 0x000fe2000bf25270 */
[----:B------:R2:W-:Y:S10]  /*2a00*/  UTMALDG.5D.2CTA [UR16], [UR32], desc[UR44] ;  /* 0x00002c10200075b4 */ /* 0x0005f40008221000 */
[----:B------:R-:W-:Y:S04]  /*2a10*/  @UP1 UIADD3 UR26, UPT, UPT, UR22, URZ, URZ ;  /* 0x000000ff161a1290 */ /* 0x000fe8000fffe0ff */
[----:B------:R-:W-:Y:S02]  /*2a20*/  UISETP.NE.AND UP0, UPT, UR26, UR41, UPT ;  /* 0x000000291a00728c */ /* 0x000fe4000bf05270 */
[----:B----4-:R-:W-:Y:S09]  /*2a30*/  UIADD3 UR8, UPT, UPT, UR28, 0x1, URZ ;  /* 0x000000011c087890 */ /* 0x010ff2000fffe0ff */
[----:B------:R-:W-:Y:S02]  /*2a40*/  @UP0 UIADD3 UR8, UPT, UPT, UR28, URZ, URZ ;  /* 0x000000ff1c080290 */ /* 0x000fe4000fffe0ff */
[----:B------:R-:W-:Y:S02]  /*2a50*/  UIADD3 UR7, UPT, UPT, UR37, -0x1, URZ ;  /* 0xffffffff25077890 */ /* 0x000fe4000fffe0ff */
[----:B--2---:R-:W-:Y:S02]  /*2a60*/  USEL UR22, UR26, URZ, UP0 ;  /* 0x000000ff1a167287 */ /* 0x004fe40008000000 */
[----:B------:R-:W-:Y:S02]  /*2a70*/  UISETP.GT.U32.AND UP0, UPT, UR37, 0x1, UPT ;  /* 0x000000012500788c */ /* 0x000fe4000bf04070 */
[----:B------:R-:W-:Y:S02]  /*2a80*/  USEL UR20, UR36, URZ, UP2 ;  /* 0x000000ff24147287 */ /* 0x000fe40009000000 */
[----:B------:R-:W-:Y:S01]  /*2a90*/  USEL UR21, UR29, URZ, UP1 ;  /* 0x000000ff1d157287 */ /* 0x000fe20008800000 */
[----:B------:R-:W-:Y:S01]  /*2aa0*/  UMOV UR37, UR7 ;  /* 0x0000000700257c82 */ /* 0x000fe20008000000 */
[----:B------:R-:W-:Y:S01]  /*2ab0*/  UMOV UR7, UR31 ;  /* 0x0000001f00077c82 */ /* 0x000fe20008000000 */
[----:B------:R-:W-:Y:S02]  /*2ac0*/  UMOV UR28, UR8 ;  /* 0x00000008001c7c82 */ /* 0x000fe40008000000 */
[----:B-1----:R-:W-:Y:S07]  /*2ad0*/  BRA.U UP0, `(.L_x_36) ;  /* 0xfffffff900f87547 */ /* 0x002fee000b83ffff */
.L_x_30:
[----:B------:R-:W-:Y:S01]  /*2ae0*/  SHF.L.U32 R3, R2, 0x1f, RZ ;  /* 0x0000001f02037819 */ /* 0x000fe200000006ff */
[----:B------:R-:W-:-:S03]  /*2af0*/  NOP ;  /* 0x0000000000007918 */ /* 0x000fc60000000000 */
[----:B--23--:R-:W2:Y:S02]  /*2b00*/  SYNCS.PHASECHK.TRANS64.TRYWAIT P0, [UR30+0x2b0], R3 ;  /* 0x0002b003ff0075a7 */ /* 0x00cea4000800111e */
[----:B--2---:R-:W-:Y:S05]  /*2b10*/  @!P0 BRA `(.L_x_37) ;  /* 0x00000068009c8947 */ /* 0x004fea0003800000 */
.L_x_147:
[----:B------:R-:W2:Y:S01]  /*2b20*/  LDS.128 R4, [UR30+0x2f0] ;  /* 0x0002f01eff047984 */ /* 0x000ea20008000c00 */
[----:B------:R-:W-:Y:S02]  /*2b30*/  UIADD3 UR4, UPT, UPT, UR30, 0x2b8, URZ ;  /* 0x000002b81e047890 */ /* 0x000fe4000fffe0ff */
[----:B------:R-:W-:Y:S01]  /*2b40*/  UISETP.GE.AND UP0, UPT, UR39, 0x1, UPT ;  /* 0x000000012700788c */ /* 0x000fe2000bf06270 */
[----:B------:R-:W-:Y:S01]  /*2b50*/  @!PT LDS RZ, [RZ] ;  /* 0x00000000fffff984 */ /* 0x000fe20000000800 */
[----:B------:R-:W-:Y:S01]  /*2b60*/  @!PT LDS RZ, [RZ] ;  /* 0x00000000fffff984 */ /* 0x000fe20000000800 */
[----:B------:R-:W-:Y:S01]  /*2b70*/  @!PT LDS RZ, [RZ] ;  /* 0x00000000fffff984 */ /* 0x000fe20000000800 */
[----:B------:R-:W-:Y:S01]  /*2b80*/  @!PT LDS RZ, [RZ] ;  /* 0x00000000fffff984 */ /* 0x000fe20000000800 */
[----:B------:R3:W-:Y:S06]  /*2b90*/  MEMBAR.ALL.CTA ;  /* 0x0000000000007992 */ /* 0x0007ec0000008000 */
[----:B---3--:R-:W3:Y:S01]  /*2ba0*/  FENCE.VIEW.ASYNC.S ;  /* 0x00000000000073c6 */ /* 0x008ee20000000000 */
[----:B------:R-:W-:-:S09]  /*2bb0*/  UPRMT UR4, URZ, 0x654, UR4 ;  /* 0x00000654ff047896 */ /* 0x000fd20008000004 */
[----:B---3--:R-:W-:Y:S01]  /*2bc0*/  SYNCS.ARRIVE.TRANS64.RED.A1T0 RZ, [UR4], RZ ;  /* 0x000000ffffff79a7 */ /* 0x008fe20008100404 */
[----:B--2---:R-:W-:-:S13]  /*2bd0*/  LOP3.LUT P0, RZ, R6, 0x1, RZ, 0xc0, !PT ;  /* 0x0000000106ff7812 */ /* 0x004fda000780c0ff */
[----:B------:R-:W-:Y:S01]  /*2be0*/  VOTEU.ANY UP1, P0 ;  /* 0x0000000000ff7886 */ /* 0x000fe20000020100 */
[----:B------:R-:W-:-:S13]  /*2bf0*/  PLOP3.LUT P0, PT, PT, PT, UP1, 0x80, 0x8 ;  /* 0x000000000008781c */ /* 0x000fda0003f0f018 */
[----:B-1----:R-:W-:Y:S02]  /*2c00*/  @P0 MOV R0, R4 ;  /* 0x0000000400000202 */ /* 0x002fe40000000f00 */
[----:B------:R-:W-:Y:S02]  /*2c10*/  @P0 LOP3.LUT R4, R5, 0xffff, RZ, 0xc0, !PT ;  /* 0x0000ffff05040812 */ /* 0x000fe400078ec0ff */
[----:B------:R-:W-:Y:S02]  /*2c20*/  @P0 R2UR UR6, R0 ;  /* 0x00000000000602ca */ /* 0x000fe400000e0000 */
[----:B------:R-:W-:-:S11]  /*2c30*/  @P0 R2UR UR5, R4 ;  /* 0x00000000040502ca */ /* 0x000fd600000e0000 */
[----:B------:R-:W-:Y:S02]  /*2c40*/  @UP1 UMOV UR50, UR6 ;  /* 0x0000000600321c82 */ /* 0x000fe40008000000 */
[----:B------:R-:W-:Y:S01]  /*2c50*/  @UP1 UMOV UR48, UR5 ;  /* 0x0000000500301c82 */ /* 0x000fe20008000000 */
[----:B------:R-:W-:Y:S05]  /*2c60*/  BRA.U !UP0, `(.L_x_38) ;  /* 0x0000000108d47547 */ /* 0x000fea000b800000 */
[----:B------:R-:W1:Y:S01]  /*2c70*/  LDCU.128 UR16, c[0x0][0xc10] ;  /* 0x00018200ff1077ac */ /* 0x000e620008000c00 */
[----:B------:R-:W2:Y:S01]  /*2c80*/  LDCU UR20, c[0x0][0xc20] ;  /* 0x00018400ff1477ac */ /* 0x000ea20008000800 */
[----:B------:R-:W3:Y:S01]  /*2c90*/  LDCU UR13, c[0x0][0xc0c] ;  /* 0x00018180ff0d77ac */ /* 0x000ee20008000800 */
[----:B------:R-:W4:Y:S01]  /*2ca0*/  LDCU.64 UR14, c[0x0][0xc28] ;  /* 0x00018500ff0e77ac */ /* 0x000f220008000a00 */
[----:B------:R-:W-:Y:S02]  /*2cb0*/  UISETP.NE.AND UP3, UPT, UR39, 0x1, UPT ;  /* 0x000000012700788c */ /* 0x000fe4000bf65270 */
[----:B-1----:R-:W-:Y:S02]  /*2cc0*/  UIMAD.WIDE.U32 UR4, UR53, UR19, URZ ;  /* 0x00000013350472a5 */ /* 0x002fe4000f8e00ff */
[----:B------:R-:W-:Y:S02]  /*2cd0*/  UIMAD.WIDE.U32 UR6, UR54, UR16, URZ ;  /* 0x00000010360672a5 */ /* 0x000fe4000f8e00ff */
[----:B------:R-:W-:-:S02]  /*2ce0*/  UISETP.NE.AND UP0, UPT, UR18, 0x1, UPT ;  /* 0x000000011200788c */ /* 0x000fc4000bf05270 */
[----:B------:R-:W-:Y:S01]  /*2cf0*/  UIMAD.WIDE.U32 UR10, UR48, UR19, URZ ;  /* 0x00000013300a72a5 */ /* 0x000fe2000f8e00ff */
[----:B------:R-:W-:Y:S01]  /*2d00*/  UMOV UR4, UR5 ;  /* 0x0000000500047c82 */ /* 0x000fe20008000000 */
[----:B---3--:R-:W-:Y:S02]  /*2d10*/  UISETP.NE.AND UP2, UPT, UR13, 0x1, UPT ;  /* 0x000000010d00788c */ /* 0x008fe4000bf45270 */
[----:B--2---:R-:W-:Y:S02]  /*2d20*/  USHF.R.U32.HI UR5, URZ, UR20, UR4 ;  /* 0x00000014ff057299 */ /* 0x004fe40008011604 */
[----:B------:R-:W-:Y:S01]  /*2d30*/  UIMAD.WIDE.U32 UR8, UR50, UR16, URZ ;  /* 0x00000010320872a5 */ /* 0x000fe2000f8e00ff */
[----:B------:R-:W-:Y:S01]  /*2d40*/  UMOV UR4, UR7 ;  /* 0x0000000700047c82 */ /* 0x000fe20008000000 */
[----:B------:R-:W-:Y:S02]  /*2d50*/  USEL UR5, UR53, UR5, !UP0 ;  /* 0x0000000535057287 */ /* 0x000fe4000c000000 */
[----:B------:R-:W-:-:S02]  /*2d60*/  USHF.R.U32.HI UR4, URZ, UR17, UR4 ;  /* 0x00000011ff047299 */ /* 0x000fc40008011604 */
[----:B----4-:R-:W-:Y:S02]  /*2d70*/  UIMAD.WIDE.U32 UR6, UR5, UR14, URZ ;  /* 0x0000000e050672a5 */ /* 0x010fe4000f8e00ff */
[----:B------:R-:W-:Y:S01]  /*2d80*/  USEL UR12, UR54, UR4, !UP2 ;  /* 0x00000004360c7287 */ /* 0x000fe2000d000000 */
[----:B------:R-:W-:Y:S02]  /*2d90*/  UMOV UR8, UR9 ;  /* 0x0000000900087c82 */ /* 0x000fe40008000000 */
[----:B------:R-:W-:Y:S01]  /*2da0*/  UMOV UR4, UR11 ;  /* 0x0000000b00047c82 */ /* 0x000fe20008000000 */
[----:B------:R-:W-:Y:S01]  /*2db0*/  UIMAD.WIDE.U32 UR10, UR12, UR14, URZ ;  /* 0x0000000e0c0a72a5 */ /* 0x000fe2000f8e00ff */
[----:B------:R-:W-:Y:S01]  /*2dc0*/  UMOV UR6, UR7 ;  /* 0x0000000700067c82 */ /* 0x000fe20008000000 */
[----:B------:R-:W-:Y:S02]  /*2dd0*/  USHF.R.U32.HI UR4, URZ, UR20, UR4 ;  /* 0x00000014ff047299 */ /* 0x000fe40008011604 */
[----:B------:R-:W-:-:S02]  /*2de0*/  @UP3 USHF.R.U32.HI UR5, URZ, UR15, UR6 ;  /* 0x0000000fff053299 */ /* 0x000fc40008011606 */
[----:B------:R-:W-:Y:S01]  /*2df0*/  USHF.R.U32.HI UR17, URZ, UR17, UR8 ;  /* 0x00000011ff117299 */ /* 0x000fe20008011608 */
[----:B------:R-:W-:Y:S01]  /*2e00*/  UMOV UR6, UR11 ;  /* 0x0000000b00067c82 */ /* 0x000fe20008000000 */
[----:B------:R-:W-:Y:S02]  /*2e10*/  USEL UR4, UR48, UR4, !UP0 ;  /* 0x0000000430047287 */ /* 0x000fe4000c000000 */
[----:B------:R-:W-:Y:S02]  /*2e20*/  @UP3 USHF.R.U32.HI UR12, URZ, UR15, UR6 ;  /* 0x0000000fff0c3299 */ /* 0x000fe40008011606 */
[----:B------:R-:W-:Y:S02]  /*2e30*/  UIMAD UR6, UR39, UR5, URZ ;  /* 0x00000005270672a4 */ /* 0x000fe4000f8e02ff */
[----:B------:R-:W-:Y:S02]  /*2e40*/  USEL UR5, UR50, UR17, !UP2 ;  /* 0x0000001132057287 */ /* 0x000fe4000d000000 */
[----:B------:R-:W-:-:S02]  /*2e50*/  UIMAD UR8, UR39, UR12, URZ ;  /* 0x0000000c270872a4 */ /* 0x000fc4000f8e02ff */
[----:B------:R-:W-:Y:S02]  /*2e60*/  UISETP.GE.AND UP0, UPT, UR4, UR6, UPT ;  /* 0x000000060400728c */ /* 0x000fe4000bf06270 */
[----:B------:R-:W-:Y:S02]  /*2e70*/  UIMAD.WIDE.U32 UR6, UR4, UR14, URZ ;  /* 0x0000000e040672a5 */ /* 0x000fe4000f8e00ff */
[----:B------:R-:W-:Y:S02]  /*2e80*/  UISETP.GE.OR UP0, UPT, UR5, UR8, UP0 ;  /* 0x000000080500728c */ /* 0x000fe40008706670 */
[----:B------:R-:W-:Y:S02]  /*2e90*/  UIMAD.WIDE.U32 UR8, UR5, UR14, URZ ;  /* 0x0000000e050872a5 */ /* 0x000fe4000f8e00ff */
[----:B------:R-:W-:Y:S01]  /*2ea0*/  UIADD3 UR10, UPT, UPT, -UR4, URZ, URZ ;  /* 0x000000ff040a7290 */ /* 0x000fe2000fffe1ff */
[----:B------:R-:W-:Y:S02]  /*2eb0*/  UMOV UR6, UR7 ;  /* 0x0000000700067c82 */ /* 0x000fe40008000000 */
[----:B------:R-:W-:-:S02]  /*2ec0*/  USHF.R.U32.HI UR6, URZ, UR15, UR6 ;  /* 0x0000000fff067299 */ /* 0x000fc40008011606 */
[----:B------:R-:W-:Y:S02]  /*2ed0*/  UIMAD UR10, UR18, UR10, UR48 ;  /* 0x0000000a120a72a4 */ /* 0x000fe4000f8e0230 */
[----:B------:R-:W-:Y:S01]  /*2ee0*/  USEL UR6, UR4, UR6, !UP3 ;  /* 0x0000000604067287 */ /* 0x000fe2000d800000 */
[----:B------:R-:W-:Y:S01]  /*2ef0*/  @!UP0 UMOV UR7, UR9 ;  /* 0x0000000900078c82 */ /* 0x000fe20008000000 */
[----:B------:R-:W-:Y:S02]  /*2f00*/  UIADD3 UR9, UPT, UPT, -UR5, URZ, URZ ;  /* 0x000000ff05097290 */ /* 0x000fe4000fffe1ff */
[----:B------:R-:W-:Y:S02]  /*2f10*/  @!UP0 USHF.R.U32.HI UR7, URZ, UR15, UR7 ;  /* 0x0000000fff078299 */ /* 0x000fe40008011607 */
[----:B------:R-:W-:Y:S02]  /*2f20*/  UIADD3 UR8, UPT, UPT, -UR6, URZ, URZ ;  /* 0x000000ff06087290 */ /* 0x000fe4000fffe1ff */
[----:B------:R-:W-:-:S02]  /*2f30*/  @!UP0 USEL UR7, UR5, UR7, !UP3 ;  /* 0x0000000705078287 */ /* 0x000fc4000d800000 */
[----:B------:R-:W-:Y:S02]  /*2f40*/  UIMAD UR8, UR39, UR8, UR4 ;  /* 0x00000008270872a4 */ /* 0x000fe4000f8e0204 */
[----:B------:R-:W-:Y:S02]  /*2f50*/  @!UP0 UIADD3 UR6, UPT, UPT, UR6, -UR7, URZ ;  /* 0x8000000706068290 */ /* 0x000fe4000fffe0ff */
[----:B------:R-:W-:Y:S02]  /*2f60*/  @!UP0 UIMAD UR7, UR8, UR12, UR7 ;  /* 0x0000000c080782a4 */ /* 0x000fe4000f8e0207 */
[----:B------:R-:W-:Y:S02]  /*2f70*/  @!UP0 UIMAD UR4, UR39, UR6, UR5 ;  /* 0x00000006270482a4 */ /* 0x000fe4000f8e0205 */
[----:B------:R-:W-:Y:S02]  /*2f80*/  UIMAD UR6, UR13, UR9, UR50 ;  /* 0x000000090d0672a4 */ /* 0x000fe4000f8e0232 */
[----:B------:R-:W-:Y:S01]  /*2f90*/  UIMAD UR48, UR4, UR18, UR10 ;  /* 0x00000012043072a4 */ /* 0x000fe2000f8e020a */
[----:B------:R-:W-:-:S02]  /*2fa0*/  @!UP0 UMOV UR5, UR7 ;  /* 0x0000000700058c82 */ /* 0x000fc40008000000 */
[----:B------:R-:W-:-:S12]  /*2fb0*/  UIMAD UR50, UR5, UR13, UR6 ;  /* 0x0000000d053272a4 */ /* 0x000fd8000f8e0206 */
.L_x_38:
[----:B------:R-:W1:Y:S02]  /*2fc0*/  LDCU UR4, c[0x0][0xc30] ;  /* 0x00018600ff0477ac */ /* 0x000e640008000800 */
[----:B-1----:R-:W-:-:S09]  /*2fd0*/  UISETP.NE.AND UP0, UPT, UR4, 0x1, UPT ;  /* 0x000000010400788c */ /* 0x002fd2000bf05270 */
[----:B------:R-:W-:Y:S05]  /*2fe0*/  BRA.U UP0, `(.L_x_39) ;  /* 0x0000000100447547 */ /* 0x000fea000b800000 */
[----:B------:R-:W1:Y:S01]  /*2ff0*/  LDCU.128 UR8, c[0x0][0xc10] ;  /* 0x00018200ff0877ac */ /* 0x000e620008000c00 */
[----:B------:R-:W2:Y:S01]  /*3000*/  LDCU UR12, c[0x0][0xc0c] ;  /* 0x00018180ff0c77ac */ /* 0x000ea20008000800 */
[----:B------:R-:W3:Y:S01]  /*3010*/  LDCU UR13, c[0x0][0xc20] ;  /* 0x00018400ff0d77ac */ /* 0x000ee20008000800 */
[----:B-1----:R-:W-:Y:S02]  /*3020*/  UIMAD.WIDE.U32 UR6, UR50, UR8, URZ ;  /* 0x00000008320672a5 */ /* 0x002fe4000f8e00ff */
[----:B------:R-:W-:Y:S02]  /*3030*/  UIMAD.WIDE.U32 UR4, UR48, UR11, URZ ;  /* 0x0000000b300472a5 */ /* 0x000fe4000f8e00ff */
[----:B--2---:R-:W-:Y:S02]  /*3040*/  UISETP.NE.AND UP2, UPT, UR12, 0x1, UPT ;  /* 0x000000010c00788c */ /* 0x004fe4000bf45270 */
[----:B------:R-:W-:Y:S01]  /*3050*/  UISETP.NE.AND UP0, UPT, UR10, 0x1, UPT ;  /* 0x000000010a00788c */ /* 0x000fe2000bf05270 */
[----:B------:R-:W-:-:S02]  /*3060*/  UMOV UR6, UR7 ;  /* 0x0000000700067c82 */ /* 0x000fc40008000000 */
[----:B------:R-:W-:Y:S01]  /*3070*/  UMOV UR4, UR5 ;  /* 0x0000000500047c82 */ /* 0x000fe20008000000 */
[----:B------:R-:W-:Y:S02]  /*3080*/  USHF.R.U32.HI UR6, URZ, UR9, UR6 ;  /* 0x00000009ff067299 */ /* 0x000fe40008011606 */
[----:B---3--:R-:W-:Y:S02]  /*3090*/  USHF.R.U32.HI UR4, URZ, UR13, UR4 ;  /* 0x0000000dff047299 */ /* 0x008fe40008011604 */
[----:B------:R-:W-:Y:S02]  /*30a0*/  USEL UR5, UR50, UR6, !UP2 ;  /* 0x0000000632057287 */ /* 0x000fe4000d000000 */
[----:B------:R-:W-:-:S04]  /*30b0*/  USEL UR4, UR48, UR4, !UP0 ;  /* 0x0000000430047287 */ /* 0x000fc8000c000000 */
[----:B------:R-:W-:Y:S02]  /*30c0*/  UIADD3 UR6, UPT, UPT, UR5, -UR4, URZ ;  /* 0x8000000405067290 */ /* 0x000fe4000fffe0ff */
[----:B------:R-:W-:Y:S02]  /*30d0*/  UIADD3 UR4, UPT, UPT, -UR5, UR4, URZ ;  /* 0x0000000405047290 */ /* 0x000fe4000fffe1ff */
[----:B------:R-:W-:Y:S02]  /*30e0*/  UIMAD UR48, UR6, UR10, UR48 ;  /* 0x0000000a063072a4 */ /* 0x000fe4000f8e0230 */
[----:B------:R-:W-:-:S12]  /*30f0*/  UIMAD UR50, UR4, UR12, UR50 ;  /* 0x0000000c043272a4 */ /* 0x000fd8000f8e0232 */
.L_x_39:
[----:B------:R-:W-:Y:S01]  /*3100*/  R2UR UR4, R147 ;  /* 0x00000000930472ca */ /* 0x000fe200000e0000 */
[----:B------:R-:W-:Y:S01]  /*3110*/  UIADD3 UR49, UPT, UPT, UR50, UR63, URZ ;  /* 0x0000003f32317290 */ /* 0x000fe2000fffe0ff */
[----:B------:R-:W-:Y:S01]  /*3120*/  PLOP3.LUT P1, PT, PT, PT, PT, 0x80, 0x8 ;  /* 0x000000000008781c */ /* 0x000fe20003f2f070 */
[----:B------:R-:W-:Y:S01]  /*3130*/  UMOV UR36, UR42 ;  /* 0x0000002a00247c82 */ /* 0x000fe20008000000 */
[----:B------:R-:W-:-:S09]  /*3140*/  LOP3.LUT R2, R2, 0x1, RZ, 0x3c, !PT ;  /* 0x0000000102027812 */ /* 0x000fd200078e3cff */
[----:B------:R-:W-:Y:S01]  /*3150*/  UIADD3 UR51, UPT, UPT, UR48, UR4, URZ ;  /* 0x0000000430337290 */ /* 0x000fe2000fffe0ff */
[----:B------:R-:W-:Y:S11]  /*3160*/  BRA.U UP1, `(.L_x_40) ;  /* 0xffffffe901a87547 */ /* 0x000ff6000b83ffff */
[----:B------:R-:W-:Y:S01]  /*3170*/  UIADD3 UR30, UPT, UPT, UR30, 0x148, URZ ;  /* 0x000001481e1e7890 */ /* 0x000fe2000fffe0ff */
[----:B------:R-:W-:-:S03]  /*3180*/  MOV R2, UR27 ;  /* 0x0000001b00027c02 */ /* 0x000fc60008000f00 */
[----:B------:R-:W-:Y:S01]  /*3190*/  ULEA UR4, UR31, UR30, 0x3 ;  /* 0x0000001e1f047291 */ /* 0x000fe2000f8e18ff */
[----:B------:R-:W-:-:S08]  /*31a0*/  SHF.L.U32 R2, R2, 0x1f, RZ ;  /* 0x0000001f02027819 */ /* 0x000fd000000006ff */
[----:B------:R-:W1:Y:S02]  /*31b0*/  SYNCS.PHASECHK.TRANS64.TRYWAIT P0, [UR4], R2 ;  /* 0x00000002ff0075a7 */ /* 0x000e640008001104 */
[----:B-1----:R-:W-:Y:S05]  /*31c0*/  @!P0 BRA `(.L_x_41) ;  /* 0x0000006400088947 */ /* 0x002fea0003800000 */
.L_x_149:
[----:B------:R-:W-:-:S04]  /*31d0*/  UIADD3 UR4, UPT, UPT, UR31, 0x1, URZ ;  /* 0x000000011f047890 */ /* 0x000fc8000fffe0ff */
[----:B------:R-:W-:-:S04]  /*31e0*/  UISETP.NE.AND UP0, UPT, UR4, 0x29, UPT ;  /* 0x000000290400788c */ /* 0x000fc8000bf05270 */
[----:B------:R-:W-:Y:S02]  /*31f0*/  USEL UR5, URZ, 0x1, UP0 ;  /* 0x00000001ff057887 */ /* 0x000fe40008000000 */
[----:B------:R-:W-:Y:S02]  /*3200*/  USEL UR4, UR4, URZ, UP0 ;  /* 0x000000ff04047287 */ /* 0x000fe40008000000 */
[----:B------:R-:W-:Y:S02]  /*3210*/  ULOP3.LUT UR6, UR27, UR5, URZ, 0x3c, !UPT ;  /* 0x000000051b067292 */ /* 0x000fe4000f8e3cff */
[----:B------:R-:W-:-:S04]  /*3220*/  ULEA UR5, UR4, UR30, 0x3 ;  /* 0x0000001e04057291 */ /* 0x000fc8000f8e18ff */
[----:B-1----:R-:W-:-:S04]  /*3230*/  MOV R2, UR6 ;  /* 0x0000000600027c02 */ /* 0x002fc80008000f00 */
[----:B------:R-:W-:-:S04]  /*3240*/  SHF.L.U32 R2, R2, 0x1f, RZ ;  /* 0x0000001f02027819 */ /* 0x000fc800000006ff */
[----:B------:R-:W1:Y:S02]  /*3250*/  SYNCS.PHASECHK.TRANS64.TRYWAIT P0, [UR5], R2 ;  /* 0x00000002ff0075a7 */ /* 0x000e640008001105 */
[----:B-1----:R-:W-:Y:S05]  /*3260*/  @!P0 BRA `(.L_x_42) ;  /* 0x0000006000f88947 */ /* 0x002fea0003800000 */
.L_x_151:
        /* <DEDUP_REMOVED lines=10> */
.L_x_153:
        /* <DEDUP_REMOVED lines=10> */
.L_x_155:
        /* <DEDUP_REMOVED lines=10> */
.L_x_157:
        /* <DEDUP_REMOVED lines=10> */
.L_x_159:
        /* <DEDUP_REMOVED lines=10> */
.L_x_161:
        /* <DEDUP_REMOVED lines=10> */
.L_x_163:
        /* <DEDUP_REMOVED lines=10> */
.L_x_165:
        /* <DEDUP_REMOVED lines=10> */
.L_x_167:
        /* <DEDUP_REMOVED lines=10> */
.L_x_169:
        /* <DEDUP_REMOVED lines=10> */
.L_x_171:
        /* <DEDUP_REMOVED lines=10> */
.L_x_173:
        /* <DEDUP_REMOVED lines=10> */
.L_x_175:
        /* <DEDUP_REMOVED lines=10> */
.L_x_177:
        /* <DEDUP_REMOVED lines=10> */
.L_x_179:
        /* <DEDUP_REMOVED lines=10> */
.L_x_181:
        /* <DEDUP_REMOVED lines=10> */
.L_x_183:
        /* <DEDUP_REMOVED lines=10> */
.L_x_185:
        /* <DEDUP_REMOVED lines=10> */
.L_x_187:
        /* <DEDUP_REMOVED lines=10> */
.L_x_189:
        /* <DEDUP_REMOVED lines=10> */
.L_x_191:
        /* <DEDUP_REMOVED lines=10> */
.L_x_193:
        /* <DEDUP_REMOVED lines=10> */
.L_x_195:
        /* <DEDUP_REMOVED lines=10> */
.L_x_197:
        /* <DEDUP_REMOVED lines=10> */
.L_x_199:
        /* <DEDUP_REMOVED lines=10> */
.L_x_201:
        /* <DEDUP_REMOVED lines=10> */
.L_x_203:
        /* <DEDUP_REMOVED lines=10> */
.L_x_205:
        /* <DEDUP_REMOVED lines=10> */
.L_x_207:
        /* <DEDUP_REMOVED lines=10> */
.L_x_209:
        /* <DEDUP_REMOVED lines=10> */
.L_x_211:
        /* <DEDUP_REMOVED lines=10> */
.L_x_213:
        /* <DEDUP_REMOVED lines=10> */
.L_x_215:
        /* <DEDUP_REMOVED lines=10> */
.L_x_217:
        /* <DEDUP_REMOVED lines=10> */
.L_x_219:
        /* <DEDUP_REMOVED lines=10> */
.L_x_221:
        /* <DEDUP_REMOVED lines=10> */
.L_x_223:
        /* <DEDUP_REMOVED lines=10> */
.L_x_225:
        /* <DEDUP_REMOVED lines=10> */
.L_x_227:
[----:B------:R-:W-:-:S04]  /*4a30*/  UIADD3 UR4, UPT, UPT, UR4, 0x1, URZ ;  /* 0x0000000104047890 */ /* 0x000fc8000fffe0ff */
[----:B------:R-:W-:-:S04]  /*4a40*/  UISETP.NE.AND UP0, UPT, UR4, 0x29, UPT ;  /* 0x000000290400788c */ /* 0x000fc8000bf05270 */
[----:B------:R-:W-:Y:S02]  /*4a50*/  USEL UR5, URZ, 0x1, UP0 ;  /* 0x00000001ff057887 */ /* 0x000fe40008000000 */
[----:B------:R-:W-:Y:S02]  /*4a60*/  USEL UR4, UR4, URZ, UP0 ;  /* 0x000000ff04047287 */ /* 0x000fe40008000000 */
[----:B------:R-:W-:Y:S02]  /*4a70*/  ULOP3.LUT UR5, UR6, UR5, URZ, 0x3c, !UPT ;  /* 0x0000000506057292 */ /* 0x000fe4000f8e3cff */
[----:B------:R-:W-:-:S04]  /*4a80*/  ULEA UR4, UR4, UR30, 0x3 ;  /* 0x0000001e04047291 */ /* 0x000fc8000f8e18ff */
[----:B-1----:R-:W-:Y:S02]  /*4a90*/  IMAD.U32 R2, RZ, RZ, UR5 ;  /* 0x00000005ff027e24 */ /* 0x002fe4000f8e00ff */
[----:B------:R-:W-:-:S03]  /*4aa0*/  MOV R0, UR4 ;  /* 0x0000000400007c02 */ /* 0x000fc60008000f00 */
[----:B------:R-:W-:-:S07]  /*4ab0*/  SHF.L.U32 R2, R2, 0x1f, RZ ;  /* 0x0000001f02027819 */ /* 0x000fce00000006ff */
.L_x_81:
[----:B-1----:R1:W2:Y:S02]  /*4ac0*/  SYNCS.PHASECHK.TRANS64.TRYWAIT P0, [R0+URZ], R2 ;  /* 0x00000002000075a7 */ /* 0x0022a400080011ff */
[----:B--2---:R-:W-:Y:S05]  /*4ad0*/  @!P0 NANOSLEEP.SYNCS 0x989680 ;  /* 0x009896800000895d */ /* 0x004fea0003900000 */
[----:B------:R-:W2:Y:S02]  /*4ae0*/  @!P0 SYNCS.PHASECHK.TRANS64 P0, [R0+URZ], R2 ;  /* 0x00000002000085a7 */ /* 0x000ea400080010ff */
[----:B--2---:R-:W-:Y:S05]  /*4af0*/  @P0 EXIT ;  /* 0x000000000000094d */ /* 0x004fea0003800000 */
[----:B------:R-:W-:Y:S05]  /*4b00*/  BRA `(.L_x_81) ;  /* 0xfffffffc00ec7947 */ /* 0x000fea000383ffff */
.L_x_22:
[----:B------:R-:W2:Y:S02]  /*4b10*/  S2UR UR4, SR_CgaCtaId ;  /* 0x00000000000479c3 */ /* 0x000ea40000008800 */
[----:B--2---:R-:W-:-:S04]  /*4b20*/  UISETP.NE.AND UP0, UPT, UR4, URZ, UPT ;  /* 0x000000ff0400728c */ /* 0x004fc8000bf05270 */
[----:B------:R-:W-:-:S09]  /*4b30*/  UISETP.NE.OR UP0, UPT, UR18, 0x1, UP0 ;  /* 0x000000011200788c */ /* 0x000fd20008705670 */
[----:B------:R-:W-:Y:S05]  /*4b40*/  BRA.U UP0, `(.L_x_82) ;  /* 0x0000000100b47547 */ /* 0x000fea000b800000 */
[----:B------:R-:W2:Y:S01]  /*4b50*/  S2UR UR5, SR_CgaCtaId ;  /* 0x00000000000579c3 */ /* 0x000ea20000008800 */
[----:B------:R-:W-:Y:S01]  /*4b60*/  UMOV UR4, 0x400 ;  /* 0x0000040000047882 */ /* 0x000fe20000000000 */
[----:B------:R-:W-:Y:S01]  /*4b70*/  HFMA2 R2, -RZ, RZ, 0, 5.9604644775390625e-08 ;  /* 0x00000001ff027431 */ /* 0x000fe200000001ff */
[----:B------:R-:W-:Y:S01]  /*4b80*/  ISETP.GE.U32.AND P0, PT, R3, 0x2, PT ;  /* 0x000000020300780c */ /* 0x000fe20003f06070 */
[----:B------:R-:W-:Y:S01]  /*4b90*/  IMAD.MOV.U32 R8, RZ, RZ, RZ ;  /* 0x000000ffff087224 */ /* 0x000fe200078e00ff */
[----:B--2---:R-:W-:-:S04]  /*4ba0*/  ULEA UR4, UR5, UR4, 0x18 ;  /* 0x0000000405047291 */ /* 0x004fc8000f8ec0ff */
[----:B------:R-:W-:Y:S02]  /*4bb0*/  UIADD3 UR5, UPT, UPT, UR4, 0x2b8, URZ ;  /* 0x000002b804057890 */ /* 0x000fe4000fffe0ff */
[----:B------:R-:W-:Y:S02]  /*4bc0*/  UIADD3 UR8, UPT, UPT, UR4, 0x2b0, URZ ;  /* 0x000002b004087890 */ /* 0x000fe4000fffe0ff */
[----:B------:R-:W-:-:S12]  /*4bd0*/  UPRMT UR5, URZ, 0x654, UR5 ;  /* 0x00000654ff057896 */ /* 0x000fd80008000005 */
.L_x_85:
[----:B------:R-:W-:Y:S01]  /*4be0*/  SHF.L.U32 R6, R2, 0x1f, RZ ;  /* 0x0000001f02067819 */ /* 0x000fe200000006ff */
[----:B------:R-:W-:Y:S02]  /*4bf0*/  IMAD.U32 R4, RZ, RZ, UR8 ;  /* 0x00000008ff047e24 */ /* 0x000fe4000f8e00ff */
[----:B------:R-:W-:Y:S01]  /*4c00*/  @!P0 IMAD.MOV.U32 R5, RZ, RZ, 0x10 ;  /* 0x00000010ff058424 */ /* 0x000fe200078e00ff */
[----:B------:R-:W2:Y:S02]  /*4c10*/  SYNCS.PHASECHK.TRANS64.TRYWAIT P1, [UR4+0x2b8], R6 ;  /* 0x0002b806ff0075a7 */ /* 0x000ea40008021104 */
[----:B------:R-:W-:-:S04]  /*4c20*/  PRMT R4, R3, 0x654, R4 ;  /* 0x0000065403047816 */ /* 0x000fc80000000004 */
[----:B------:R-:W-:Y:S01]  /*4c30*/  SEL R0, R4, R0, !P0 ;  /* 0x0000000004007207 */ /* 0x000fe20004000000 */
[----:B--2---:R-:W-:Y:S06]  /*4c40*/  @!P1 BRA `(.L_x_83) ;  /* 0x0000005800289947 */ /* 0x004fec0003800000 */
.L_x_229:
[----:B------:R-:W-:Y:S01]  /*4c50*/  UIADD3 UR6, UPT, UPT, UR4, 0x2f0, URZ ;  /* 0x000002f004067890 */ /* 0x000fe2000fffe0ff */
[----:B------:R3:W-:Y:S01]  /*4c60*/  @!P0 SYNCS.ARRIVE.TRANS64.RED RZ, [R0+URZ], R5 ;  /* 0x0000000500ff89a7 */ /* 0x0007e200080004ff */
[----:B------:R-:W-:Y:S01]  /*4c70*/  UIADD3 UR7, UPT, UPT, UR4, 0x2b0, URZ ;  /* 0x000002b004077890 */ /* 0x000fe2000fffe0ff */
[----:B------:R-:W-:-:S08]  /*4c80*/  LOP3.LUT R2, R2, 0x1, RZ, 0x3c, !PT ;  /* 0x0000000102027812 */ /* 0x000fd000078e3cff */
[----:B------:R-:W-:Y:S06]  /*4c90*/  UGETNEXTWORKID.BROADCAST [UR6], [UR7] ;  /* 0x00000000060073ca */ /* 0x000fec0008000100 */
[----:B---3--:R-:W-:-:S04]  /*4ca0*/  SHF.L.U32 R5, R8, 0x1f, RZ ;  /* 0x0000001f08057819 */ /* 0x008fc800000006ff */
[----:B------:R-:W3:Y:S02]  /*4cb0*/  SYNCS.PHASECHK.TRANS64.TRYWAIT P1, [UR4+0x2b0], R5 ;  /* 0x0002b005ff0075a7 */ /* 0x000ee40008021104 */
[----:B---3--:R-:W-:Y:S05]  /*4cc0*/  @!P1 BRA `(.L_x_84) ;  /* 0x0000005800209947 */ /* 0x008fea0003800000 */
.L_x_231:
[----:B--2---:R-:W2:Y:S01]  /*4cd0*/  LDS.128 R4, [UR4+0x2f0] ;  /* 0x0002f004ff047984 */ /* 0x004ea20008000c00 */
[----:B------:R-:W-:Y:S01]  /*4ce0*/  LOP3.LUT R8, R8, 0x1, RZ, 0x3c, !PT ;  /* 0x0000000108087812 */ /* 0x000fe200078e3cff */
[----:B------:R-:W-:Y:S01]  /*4cf0*/  @!PT LDS RZ, [RZ] ;  /* 0x00000000fffff984 */ /* 0x000fe20000000800 */
[----:B------:R-:W-:Y:S01]  /*4d00*/  @!PT LDS RZ, [RZ] ;  /* 0x00000000fffff984 */ /* 0x000fe20000000800 */
[----:B------:R-:W-:Y:S01]  /*4d10*/  @!PT LDS RZ, [RZ] ;  /* 0x00000000fffff984 */ /* 0x000fe20000000800 */
[----:B------:R-:W-:Y:S01]  /*4d20*/  @!PT LDS RZ, [RZ] ;  /* 0x00000000fffff984 */ /* 0x000fe20000000800 */
[----:B------:R3:W-:Y:S06]  /*4d30*/  MEMBAR.ALL.CTA ;  /* 0x0000000000007992 */ /* 0x0007ec0000008000 */
[----:B---3--:R-:W3:Y:S02]  /*4d40*/  FENCE.VIEW.ASYNC.S ;  /* 0x00000000000073c6 */ /* 0x008ee40000000000 */
[----:B---3--:R-:W-:Y:S01]  /*4d50*/  SYNCS.ARRIVE.TRANS64.RED.A1T0 RZ, [UR5], RZ ;  /* 0x000000ffffff79a7 */ /* 0x008fe20008100405 */
[----:B--2---:R-:W-:-:S13]  /*4d60*/  LOP3.LUT P1, RZ, R6, 0x1, RZ, 0xc0, !PT ;  /* 0x0000000106ff7812 */ /* 0x004fda000782c0ff */
[----:B------:R-:W-:Y:S05]  /*4d70*/  @P1 BRA `(.L_x_85) ;  /* 0xfffffffc00981947 */ /* 0x000fea000383ffff */
[----:B------:R-:W-:-:S04]  /*4d80*/  SHF.L.U32 R0, R2, 0x1f, RZ ;  /* 0x0000001f02007819 */ /* 0x000fc800000006ff */
[----:B------:R-:W2:Y:S02]  /*4d90*/  SYNCS.PHASECHK.TRANS64 P0, [UR4+0x2b8], R0 ;  /* 0x0002b800ff0075a7 */ /* 0x000ea40008001004 */
[----:B-12---:R-:W-:Y:S05]  /*4da0*/  @P0 EXIT ;  /* 0x000000000000094d */ /* 0x006fea0003800000 */
[----:B------:R-:W-:-:S07]  /*4db0*/  MOV R0, UR4 ;  /* 0x0000000400007c02 */ /* 0x000fce0008000f00 */
.L_x_86:
[----:B-1----:R-:W-:-:S04]  /*4dc0*/  SHF.L.U32 R3, R2, 0x1f, RZ ;  /* 0x0000001f02037819 */ /* 0x002fc800000006ff */
[----:B------:R1:W2:Y:S03]  /*4dd0*/  SYNCS.PHASECHK.TRANS64.TRYWAIT P0, [R0+URZ+0x2b8], R3 ;  /* 0x0002b803000075a7 */ /* 0x0002a600080011ff */
[----:B--2---:R-:W-:Y:S05]  /*4de0*/  @!P0 NANOSLEEP.SYNCS 0x989680 ;  /* 0x009896800000895d */ /* 0x004fea0003900000 */
[----:B------:R-:W2:Y:S02]  /*4df0*/  @!P0 SYNCS.PHASECHK.TRANS64 P0, [R0+URZ+0x2b8], R3 ;  /* 0x0002b803000085a7 */ /* 0x000ea400080010ff */
[----:B--2---:R-:W-:Y:S05]  /*4e00*/  @P0 EXIT ;  /* 0x000000000000094d */ /* 0x004fea0003800000 */
[----:B------:R-:W-:Y:S05]  /*4e10*/  BRA `(.L_x_86) ;  /* 0xfffffffc00e87947 */ /* 0x000fea000383ffff */
.L_x_82:
[----:B------:R-:W-:Y:S05]  /*4e20*/  BRA.U UP4, `(.L_x_87) ;  /* 0x00000011043c7547 */ /* 0x000fea000b800000 */
[----:B------:R-:W2:Y:S01]  /*4e30*/  S2UR UR4, SR_CgaCtaId ;  /* 0x00000000000479c3 */ /* 0x000ea20000008800 */
[----:B------:R-:W-:Y:S01]  /*4e40*/  UMOV UR5, 0x40 ;  /* 0x0000004000057882 */ /* 0x000fe20000000000 */
[----:B------:R-:W-:Y:S01]  /*4e50*/  NOP ;  /* 0x0000000000007918 */ /* 0x000fe20000000000 */
[----:B------:R-:W-:Y:S01]  /*4e60*/  UMOV UR6, 0x400 ;  /* 0x0000040000067882 */ /* 0x000fe20000000000 */
[----:B--2---:R-:W-:Y:S02]  /*4e70*/  ULEA UR5, UR4, UR5, 0x18 ;  /* 0x0000000504057291 */ /* 0x004fe4000f8ec0ff */
[----:B------:R-:W-:-:S07]  /*4e80*/  ULEA UR6, UR4, UR6, 0x18 ;  /* 0x0000000604067291 */ /* 0x000fce000f8ec0ff */
[----:B------:R-:W2:Y:S02]  /*4e90*/  LDS.U8 R3, [UR5+0x1c] ;  /* 0x00001c05ff037984 */ /* 0x000ea40008000000 */
[----:B--2---:R-:W-:-:S13]  /*4ea0*/  ISETP.NE.AND P0, PT, R3, RZ, PT ;  /* 0x000000ff0300720c */ /* 0x004fda0003f05270 */
[----:B------:R-:W-:Y:S05]  /*4eb0*/  @P0 BRA `(.L_x_88) ;  /* 0x0000000400080947 */ /* 0x000fea0003800000 */
[----:B------:R-:W-:Y:S02]  /*4ec0*/  UISETP.NE.U32.AND UP1, UPT, UR26, 0x1, UPT ;  /* 0x000000011a00788c */ /* 0x000fe4000bf25070 */
[----:B------:R-:W-:-:S07]  /*4ed0*/  UIADD3 UR7, UPT, UPT, UR5, 0x8, URZ ;  /* 0x0000000805077890 */ /* 0x000fce000fffe0ff */
[----:B------:R-:W-:Y:S05]  /*4ee0*/  BRA.U !UP1, `(.L_x_89) ;  /* 0x00000001099c7547 */ /* 0x000fea000b800000 */
[----:B------:R-:W-:Y:S01]  /*4ef0*/  ELECT P0, URZ, PT ;  /* 0x0000000000ff782f */ /* 0x000fe20003800000 */
[----:B------:R-:W-:-:S12]  /*4f00*/  BSSY B0, `(.L_x_89) ;  /* 0x0000025000007945 */ /* 0x000fd80003800000 */
[----:B------:R-:W-:Y:S05]  /*4f10*/  @!P0 BRA `(.L_x_90) ;  /* 0x00000000008c8947 */ /* 0x000fea0003800000 */
[----:B------:R-:W-:-:S05]  /*4f20*/  UMOV UR4, 0x10 ;  /* 0x0000001000047882 */ /* 0x000fca0000000000 */
[----:B------:R-:W-:Y:S04]  /*4f30*/  DEPBAR.LE SB2, 0x36 ;  /* 0x0000ad800000791a */ /* 0x000fe80000000000 */
[----:B------:R-:W2:Y:S02]  /*4f40*/  UTCATOMSWS.2CTA.FIND_AND_SET.ALIGN UP0, UR4, UR4 ;  /* 0x00000004000475e3 */ /* 0x000ea40008200800 */
[----:B--2---:R-:W-:Y:S01]  /*4f50*/  MOV R10, UR4 ;  /* 0x00000004000a7c02 */ /* 0x004fe20008000f00 */
[----:B------:R-:W-:Y:S06]  /*4f60*/  BRA.U UP0, `(.L_x_91) ;  /* 0x0000000100187547 */ /* 0x000fec000b800000 */
.L_x_92:
[----:B------:R-:W-:Y:S05]  /*4f70*/  NANOSLEEP 0x64 ;  /* 0x000000640000795d */ /* 0x000fea0003800000 */
[----:B------:R-:W-:-:S05]  /*4f80*/  UMOV UR4, 0x10 ;  /* 0x0000001000047882 */ /* 0x000fca0000000000 */
[----:B------:R-:W-:Y:S04]  /*4f90*/  DEPBAR.LE SB2, 0x36 ;  /* 0x0000ad800000791a */ /* 0x000fe80000000000 */
[----:B------:R-:W2:Y:S02]  /*4fa0*/  UTCATOMSWS.2CTA.FIND_AND_SET.ALIGN UP0, UR4, UR4 ;  /* 0x00000004000475e3 */ /* 0x000ea40008200800 */
[----:B--2---:R-:W-:Y:S01]  /*4fb0*/  MOV R10, UR4 ;  /* 0x00000004000a7c02 */ /* 0x004fe20008000f00 */
[----:B------:R-:W-:Y:S05]  /*4fc0*/  BRA.U !UP0, `(.L_x_92) ;  /* 0xfffffffd08e87547 */ /* 0x000fea000b83ffff */
.L_x_91:
[----:B------:R-:W2:Y:S01]  /*4fd0*/  LDS R6, [UR5+0x10] ;  /* 0x00001005ff067984 */ /* 0x000ea20008000800 */
[----:B------:R-:W-:Y:S01]  /*4fe0*/  IMAD.U32 R3, RZ, RZ, UR6 ;  /* 0x00000006ff037e24 */ /* 0x000fe2000f8e00ff */
[----:B------:R-:W-:-:S03]  /*4ff0*/  MOV R4, UR25 ;  /* 0x0000001900047c02 */ /* 0x000fc60008000f00 */
[----:B------:R-:W-:Y:S01]  /*5000*/  VIADD R3, R3, 0x300 ;  /* 0x0000030003037836 */ /* 0x000fe20000000000 */
[----:B--2---:R-:W-:-:S04]  /*5010*/  SHF.L.U32 R6, R6, 0x1f, RZ ;  /* 0x0000001f06067819 */ /* 0x004fc800000006ff */
[----:B------:R-:W2:Y:S02]  /*5020*/  SYNCS.PHASECHK.TRANS64.TRYWAIT P0, [UR5+0x8], R6 ;  /* 0x00000806ff0075a7 */ /* 0x000ea40008001105 */
[----:B--2---:R-:W-:Y:S05]  /*5030*/  @P0 BRA `(.L_x_93) ;  /* 0x0000000000080947 */ /* 0x004fea0003800000 */
[----:B------:R-:W2:Y:S02]  /*5040*/  SYNCS.PHASECHK.TRANS64.TRYWAIT P0, [UR5+0x8], R6 ;  /* 0x00000806ff0075a7 */ /* 0x000ea40008001105 */
[----:B--2---:R-:W-:Y:S05]  /*5050*/  @!P0 BRA `(.L_x_94) ;  /* 0x0000005400548947 */ /* 0x004fea0003800000 */
.L_x_93:
[----:B------:R-:W-:Y:S01]  /*5060*/  PRMT R4, R4, 0x654, R3 ;  /* 0x0000065404047816 */ /* 0x000fe20000000003 */
[----:B------:R-:W-:Y:S01]  /*5070*/  HFMA2 R3, -RZ, RZ, 0, 5.9604644775390625e-08 ;  /* 0x00000001ff037431 */ /* 0x000fe200000001ff */
[----:B------:R-:W-:Y:S01]  /*5080*/  UPRMT UR4, UR25, 0x654, UR7 ;  /* 0x0000065419047896 */ /* 0x000fe20008000007 */
[----:B------:R-:W-:Y:S02]  /*5090*/  IMAD.MOV.U32 R8, RZ, RZ, 0xffff ;  /* 0x0000ffffff087424 */ /* 0x000fe400078e00ff */
[----:B--2---:R-:W-:Y:S02]  /*50a0*/  IMAD.MOV.U32 R6, RZ, RZ, 0x4 ;  /* 0x00000004ff067424 */ /* 0x004fe400078e00ff */
[----:B------:R-:W-:Y:S01]  /*50b0*/  IMAD.SHL.U32 R9, R10, 0x20, RZ ;  /* 0x000000200a097824 */ /* 0x000fe200078e00ff */
[----:B------:R-:W-:Y:S02]  /*50c0*/  MOV R5, UR4 ;  /* 0x0000000400057c02 */ /* 0x000fe40008000f00 */
[-C--:B------:R-:W-:Y:S01]  /*50d0*/  SHF.L.U32 R8, R8, R10.reuse, RZ ;  /* 0x0000000a08087219 */ /* 0x080fe200000006ff */
[----:B------:R2:W-:Y:S01]  /*50e0*/  SYNCS.ARRIVE.TRANS64.RED RZ, [UR4], R6 ;  /* 0x00000006ffff79a7 */ /* 0x0005e20008000404 */
[----:B------:R-:W-:Y:S01]  /*50f0*/  SHF.L.U32 R7, R3, R10, RZ ;  /* 0x0000000a03077219 */ /* 0x000fe200000006ff */
[----:B------:R2:W-:Y:S04]  /*5100*/  STS [UR6+0x300], R9 ;  /* 0x00030009ff007988 */ /* 0x0005e80008000806 */
[----:B------:R2:W-:Y:S04]  /*5110*/  STAS [R4.64], R10 ;  /* 0x0000000a04007dbd */ /* 0x0005e8000c0008ff */
[----:B------:R2:W-:Y:S04]  /*5120*/  ATOMS.OR RZ, [UR5+0x14], R8 ;  /* 0x00001408ffff798c */ /* 0x0005e8000b000005 */
[----:B------:R2:W-:Y:S04]  /*5130*/  ATOMS.OR RZ, [UR5+0x18], R7 ;  /* 0x00001807ffff798c */ /* 0x0005e8000b000005 */
[----:B------:R2:W-:Y:S02]  /*5140*/  ATOMS.XOR RZ, [UR5+0x10], R3 ;  /* 0x00001003ffff798c */ /* 0x0005e4000b800005 */
.L_x_90:
[----:B-1----:R-:W-:Y:S05]  /*5150*/  BSYNC B0 ;  /* 0x0000000000007941 */ /* 0x002fea0003800000 */
.L_x_89:
[----:B------:R-:W-:Y:S05]  /*5160*/  BRA.U UP1, `(.L_x_95) ;  /* 0x00000001016c7547 */ /* 0x000fea000b800000 */
[----:B------:R-:W-:-:S03]  /*5170*/  UMOV UR4, 0xffffffff ;  /* 0xffffffff00047882 */ /* 0x000fc60000000000 */
[----:B------:R-:W-:Y:S05]  /*5180*/  BRA.DIV UR4, `(.L_x_96) ;  /* 0x0000005604207947 */ /* 0x000fea000b800000 */
[----:B------:R-:W-:-:S13]  /*5190*/  ELECT P0, URZ, PT ;  /* 0x0000000000ff782f */ /* 0x000fda0003800000 */
.L_x_234:
[----:B------:R-:W-:Y:S05]  /*51a0*/  @!P0 BRA `(.L_x_95) ;  /* 0x00000000005c8947 */ /* 0x000fea0003800000 */
[----:B--2---:R-:W2:Y:S02]  /*51b0*/  LDS R4, [UR5+0x10] ;  /* 0x00001005ff047984 */ /* 0x004ea40008000800 */
[----:B--2---:R-:W-:-:S04]  /*51c0*/  SHF.L.U32 R4, R4, 0x1f, RZ ;  /* 0x0000001f04047819 */ /* 0x004fc800000006ff */
[----:B------:R-:W2:Y:S02]  /*51d0*/  SYNCS.PHASECHK.TRANS64.TRYWAIT P0, [UR5+0x8], R4 ;  /* 0x00000804ff0075a7 */ /* 0x000ea40008001105 */
[----:B--2---:R-:W-:Y:S05]  /*51e0*/  @P0 BRA `(.L_x_97) ;  /* 0x0000000000080947 */ /* 0x004fea0003800000 */
[----:B------:R-:W2:Y:S02]  /*51f0*/  SYNCS.PHASECHK.TRANS64.TRYWAIT P0, [UR5+0x8], R4 ;  /* 0x00000804ff0075a7 */ /* 0x000ea40008001105 */
[----:B--2---:R-:W-:Y:S05]  /*5200*/  @!P0 BRA `(.L_x_98) ;  /* 0x0000005400248947 */ /* 0x004fea0003800000 */
.L_x_97:
[----:B------:R-:W3:Y:S01]  /*5210*/  LDS R6, [UR6+0x300] ;  /* 0x00030006ff067984 */ /* 0x000ee20008000800 */
[----:B--2---:R-:W-:Y:S02]  /*5220*/  HFMA2 R3, -RZ, RZ, 0, 5.9604644775390625e-08 ;  /* 0x00000001ff037431 */ /* 0x004fe400000001ff */
[----:B------:R-:W-:Y:S01]  /*5230*/  IMAD.MOV.U32 R4, RZ, RZ, 0xffff ;  /* 0x0000ffffff047424 */ /* 0x000fe200078e00ff */
[----:B------:R-:W-:Y:S01]  /*5240*/  UPRMT UR4, UR25, 0x654, UR7 ;  /* 0x0000065419047896 */ /* 0x000fe20008000007 */
[----:B---3--:R-:W-:-:S03]  /*5250*/  IMAD.SHL.U32 R5, R6, 0x20, RZ ;  /* 0x0000002006057824 */ /* 0x008fc600078e00ff */
[-C--:B------:R-:W-:Y:S02]  /*5260*/  SHF.L.U32 R4, R4, R6.reuse, RZ ;  /* 0x0000000604047219 */ /* 0x080fe400000006ff */
[----:B------:R-:W-:Y:S01]  /*5270*/  SHF.L.U32 R6, R3, R6, RZ ;  /* 0x0000000603067219 */ /* 0x000fe200000006ff */
[----:B------:R3:W-:Y:S04]  /*5280*/  STS [UR6+0x300], R5 ;  /* 0x00030005ff007988 */ /* 0x0007e80008000806 */
[----:B------:R3:W-:Y:S04]  /*5290*/  ATOMS.OR RZ, [UR5+0x14], R4 ;  /* 0x00001404ffff798c */ /* 0x0007e8000b000005 */
[----:B------:R3:W-:Y:S01]  /*52a0*/  ATOMS.OR RZ, [UR5+0x18], R6 ;  /* 0x00001806ffff798c */ /* 0x0007e2000b000005 */
[----:B------:R-:W-:Y:S03]  /*52b0*/  SYNCS.ARRIVE.TRANS64.RED.A1T0 RZ, [UR4], RZ ;  /* 0x000000ffffff79a7 */ /* 0x000fe60008100404 */
[----:B------:R3:W-:Y:S01]  /*52c0*/  ATOMS.XOR RZ, [UR5+0x10], R3 ;  /* 0x00001003ffff798c */ /* 0x0007e2000b800005 */
[----:B------:R-:W-:Y:S05]  /*52d0*/  BRA `(.L_x_95) ;  /* 0x0000000000107947 */ /* 0x000fea0003800000 */
.L_x_88:
[----:B------:R-:W-:Y:S02]  /*52e0*/  MOV R3, 0xffffffff ;  /* 0xffffffff00037802 */ /* 0x000fe40000000f00 */
[----:B------:R-:W-:-:S03]  /*52f0*/  MOV R4, 0x5320 ;  /* 0x0000532000047802 */ /* 0x000fc60000000f00 */
[----:B------:R2:W-:Y:S04]  /*5300*/  STS [UR6+0x300], R3 ;  /* 0x00030003ff007988 */ /* 0x0005e80008000806 */
[----:B-12--5:R-:W-:Y:S05]  /*5310*/  CALL.REL.NOINC `($__internal_1_$__cuda_sm10x_tcgen05_guardrail_trap_phase_invalid_during_alloc) ;  /* 0x0000005800087944 */ /* 0x026fea0003c00000 */
.L_x_95:
[----:B------:R-:W-:Y:S05]  /*5320*/  WARPSYNC.ALL ;  /* 0x0000000000007948 */ /* 0x000fea0003800000 */
[----:B------:R-:W4:Y:S01]  /*5330*/  S2UR UR14, SR_CgaCtaId ;  /* 0x00000000000e79c3 */ /* 0x000f220000008800 */
[----:B------:R-:W-:Y:S01]  /*5340*/  UMOV UR4, 0x400 ;  /* 0x0000040000047882 */ /* 0x000fe20000000000 */
[----:B------:R-:W-:-:S06]  /*5350*/  NOP ;  /* 0x0000000000007918 */ /* 0x000fcc0000000000 */
[----:B------:R-:W-:Y:S06]  /*5360*/  BAR.ARV 0x6, 0xa0 ;  /* 0x0182800000007b1d */ /* 0x000fec0000002000 */
[----:B------:R-:W1:Y:S01]  /*5370*/  LDCU.64 UR6, c[0x0][0x388] ;  /* 0x00007100ff0677ac */ /* 0x000e620008000a00 */
[----:B------:R-:W-:Y:S01]  /*5380*/  LOP3.LUT R2, R2, 0xffff, RZ, 0xc0, !PT ;  /* 0x0000ffff02027812 */ /* 0x000fe200078ec0ff */
[----:B--2---:R-:W-:Y:S01]  /*5390*/  IMAD.MOV.U32 R8, RZ, RZ, 0x1 ;  /* 0x00000001ff087424 */ /* 0x004fe200078e00ff */
[----:B------:R-:W-:Y:S01]  /*53a0*/  LOP3.LUT R0, R0, 0xffff, RZ, 0xc0, !PT ;  /* 0x0000ffff00007812 */ /* 0x000fe200078ec0ff */
[----:B------:R-:W2:Y:S01]  /*53b0*/  LDCU.64 UR8, c[0x0][0x390] ;  /* 0x00007200ff0877ac */ /* 0x000ea20008000a00 */
[----:B------:R-:W-:Y:S01]  /*53c0*/  R2UR UR15, R2 ;  /* 0x00000000020f72ca */ /* 0x000fe200000e0000 */
[----:B------:R-:W-:Y:S01]  /*53d0*/  IMAD.MOV.U32 R2, RZ, RZ, RZ ;  /* 0x000000ffff027224 */ /* 0x000fe200078e00ff */
[----:B------:R-:W-:Y:S01]  /*53e0*/  R2UR UR23, R0 ;  /* 0x00000000001772ca */ /* 0x000fe200000e0000 */
[----:B------:R-:W-:Y:S01]  /*53f0*/  IMAD.MOV.U32 R0, RZ, RZ, RZ ;  /* 0x000000ffff007224 */ /* 0x000fe200078e00ff */
[----:B------:R-:W-:-:S02]  /*5400*/  UISETP.NE.AND UP3, UPT, UR26, URZ, UPT ;  /* 0x000000ff1a00728c */ /* 0x000fc4000bf65270 */
[----:B----4-:R-:W-:Y:S01]  /*5410*/  ULEA UR14, UR14, UR4, 0x18 ;  /* 0x000000040e0e7291 */ /* 0x010fe2000f8ec0ff */
[----:B------:R-:W-:Y:S01]  /*5420*/  UMOV UR18, URZ ;  /* 0x000000ff00127c82 */ /* 0x000fe20008000000 */
[----:B------:R-:W-:Y:S02]  /*5430*/  UMOV UR13, URZ ;  /* 0x000000ff000d7c82 */ /* 0x000fe40008000000 */
[----:B------:R-:W-:Y:S01]  /*5440*/  UIADD3 UR22, UPT, UPT, UR14, 0x2b8, URZ ;  /* 0x000002b80e167890 */ /* 0x000fe2000fffe0ff */
[----:B------:R-:W-:Y:S01]  /*5450*/  UMOV UR20, 0x0 ;  /* 0x0000000000147882 */ /* 0x000fe20000000000 */
[----:B-1----:R-:W-:-:S03]  /*5460*/  UIADD3 UR4, UPT, UPT, UR6, 0x1f, URZ ;  /* 0x0000001f06047890 */ /* 0x002fc6000fffe0ff */
[----:B---3--:R-:W1:Y:S01]  /*5470*/  LDS R3, [UR14+0x300] ;  /* 0x0003000eff037984 */ /* 0x008e620008000800 */
[----:B------:R-:W-:Y:S02]  /*5480*/  UPRMT UR22, URZ, 0x654, UR22 ;  /* 0x00000654ff167896 */ /* 0x000fe40008000016 */
[----:B------:R-:W-:Y:S01]  /*5490*/  USHF.R.S32.HI UR5, URZ, 0x1f, UR4 ;  /* 0x0000001fff057899 */ /* 0x000fe20008011404 */
[----:B------:R-:W-:-:S03]  /*54a0*/  UMOV UR21, 0x10100010 ;  /* 0x1010001000157882 */ /* 0x000fc60000000000 */
[----:B------:R-:W-:Y:S02]  /*54b0*/  ULEA.HI UR4, UR5, UR4, URZ, 0x5 ;  /* 0x0000000405047291 */ /* 0x000fe4000f8f28ff */
[----:B------:R-:W-:Y:S02]  /*54c0*/  UIADD3 UR5, UPT, UPT, UR14, 0x4600, URZ ;  /* 0x000046000e057890 */ /* 0x000fe4000fffe0ff */
[----:B------:R-:W-:Y:S02]  /*54d0*/  USHF.R.S32.HI UR4, URZ, 0x5, UR4 ;  /* 0x00000005ff047899 */ /* 0x000fe40008011404 */
[----:B------:R-:W-:Y:S02]  /*54e0*/  USHF.R.U32.HI UR5, URZ, 0x4, UR5 ;  /* 0x00000004ff057899 */ /* 0x000fe40008011605 */
[----:B------:R-:W-:Y:S02]  /*54f0*/  UIMAD UR4, UR4, UR7, URZ ;  /* 0x00000007040472a4 */ /* 0x000fe4000f8e02ff */
[----:B------:R-:W-:-:S02]  /*5500*/  ULOP3.LUT UR5, UR5, 0x3fff, URZ, 0xc0, !UPT ;  /* 0x00003fff05057892 */ /* 0x000fc4000f8ec0ff */
[----:B--2---:R-:W-:Y:S02]  /*5510*/  UIMAD UR4, UR4, UR8, URZ ;  /* 0x00000008040472a4 */ /* 0x004fe4000f8e02ff */
[----:B------:R-:W-:Y:S02]  /*5520*/  ULOP3.LUT UR16, UR5, 0x10000, URZ, 0xfc, !UPT ;  /* 0x0001000005107892 */ /* 0x000fe4000f8efcff */
[----:B------:R-:W-:Y:S02]  /*5530*/  UIMAD UR9, UR4, UR9, URZ ;  /* 0x00000009040972a4 */ /* 0x000fe4000f8e02ff */
[----:B------:R-:W-:Y:S02]  /*5540*/  UIADD3 UR4, UPT, UPT, UR14, 0x2d600, URZ ;  /* 0x0002d6000e047890 */ /* 0x000fe4000fffe0ff */
[----:B------:R-:W-:Y:S02]  /*5550*/  UIADD3 UR24, UPT, UPT, UR9, -0x1, URZ ;  /* 0xffffffff09187890 */ /* 0x000fe4000fffe0ff */
[----:B------:R-:W-:-:S02]  /*5560*/  USHF.R.U32.HI UR4, URZ, 0x4, UR4 ;  /* 0x00000004ff047899 */ /* 0x000fc40008011604 */
[----:B------:R-:W-:Y:S02]  /*5570*/  UISETP.GE.AND UP4, UPT, UR9, 0x1, UPT ;  /* 0x000000010900788c */ /* 0x000fe4000bf86270 */
[----:B------:R-:W-:-:S04]  /*5580*/  ULOP3.LUT UR4, UR4, 0x3fff, URZ, 0xc0, !UPT ;  /* 0x00003fff04047892 */ /* 0x000fc8000f8ec0ff */
[----:B------:R-:W-:Y:S01]  /*5590*/  ULOP3.LUT UR17, UR4, 0x10000, URZ, 0xfc, !UPT ;  /* 0x0001000004117892 */ /* 0x000fe2000f8efcff */
[C---:B-1----:R-:W-:Y:S01]  /*55a0*/  VIADD R5, R3.reuse, 0x40 ;  /* 0x0000004003057836 */ /* 0x042fe20000000000 */
[----:B------:R-:W-:-:S04]  /*55b0*/  LOP3.LUT R4, R3, 0xffff, RZ, 0xc0, !PT ;  /* 0x0000ffff03047812 */ /* 0x000fc800078ec0ff */
[----:B------:R-:W-:-:S05]  /*55c0*/  LOP3.LUT R5, R5, 0xffff, RZ, 0xc0, !PT ;  /* 0x0000ffff05057812 */ /* 0x000fca00078ec0ff */
[----:B------:R1:W-:Y:S02]  /*55d0*/  STL.64 [R1], R4 ;  /* 0x0000000401007387 */ /* 0x0003e40000100a00 */
.L_x_107:
[----:B-1----:R-:W-:-:S04]  /*55e0*/  SHF.L.U32 R5, R2, 0x1f, RZ ;  /* 0x0000001f02057819 */ /* 0x002fc800000006ff */
[----:B------:R-:W1:Y:S02]  /*55f0*/  SYNCS.PHASECHK.TRANS64.TRYWAIT P0, [UR14+0x2b0], R5 ;  /* 0x0002b005ff0075a7 */ /* 0x000e64000800110e */
[----:B-1--4-:R-:W-:Y:S05]  /*5600*/  @!P0 BRA `(.L_x_99) ;  /* 0x00000050003c8947 */ /* 0x012fea0003800000 */
.L_x_236:
[----:B-1----:R-:W1:Y:S01]  /*5610*/  LDS.128 R4, [UR14+0x2f0] ;  /* 0x0002f00eff047984 */ /* 0x002e620008000c00 */
[----:B------:R-:W-:Y:S01]  /*5620*/  ULEA UR19, UR18, UR14, 0x3 ;  /* 0x0000000e12137291 */ /* 0x000fe2000f8e18ff */
[----:B------:R-:W-:Y:S01]  /*5630*/  @!PT LDS RZ, [RZ] ;  /* 0x00000000fffff984 */ /* 0x000fe20000000800 */
[----:B------:R-:W-:Y:S01]  /*5640*/  @!PT LDS RZ, [RZ] ;  /* 0x00000000fffff984 */ /* 0x000fe20000000800 */
[----:B------:R-:W-:Y:S01]  /*5650*/  @!PT LDS RZ, [RZ] ;  /* 0x00000000fffff984 */ /* 0x000fe20000000800 */
[----:B------:R-:W-:Y:S01]  /*5660*/  @!PT LDS RZ, [RZ] ;  /* 0x00000000fffff984 */ /* 0x000fe20000000800 */
[----:B------:R2:W-:Y:S06]  /*5670*/  MEMBAR.ALL.CTA ;  /* 0x0000000000007992 */ /* 0x0005ec0000008000 */
[----:B--2---:R-:W2:Y:S02]  /*5680*/  FENCE.VIEW.ASYNC.S ;  /* 0x00000000000073c6 */ /* 0x004ea40000000000 */
[----:B--2---:R-:W-:Y:S01]  /*5690*/  SYNCS.ARRIVE.TRANS64.RED.A1T0 RZ, [UR22], RZ ;  /* 0x000000ffffff79a7 */ /* 0x004fe20008100416 */
[----:B-1----:R-:W-:Y:S01]  /*56a0*/  LOP3.LUT P2, RZ, R6, 0x1, RZ, 0xc0, !PT ;  /* 0x0000000106ff7812 */ /* 0x002fe2000784c0ff */
[----:B------:R-:W-:-:S12]  /*56b0*/  BRA.U UP3, `(.L_x_100) ;  /* 0x00000001030c7547 */ /* 0x000fd8000b800000 */
[----:B------:R-:W-:-:S04]  /*56c0*/  SHF.L.U32 R5, R8, 0x1f, RZ ;  /* 0x0000001f08057819 */ /* 0x000fc800000006ff */
[----:B------:R-:W1:Y:S02]  /*56d0*/  SYNCS.PHASECHK.TRANS64.TRYWAIT P0, [UR19+0x2d0], R5 ;  /* 0x0002d005ff0075a7 */ /* 0x000e640008001113 */
[----:B-1----:R-:W-:Y:S05]  /*56e0*/  @!P0 BRA `(.L_x_101) ;  /* 0x00000050001c8947 */ /* 0x002fea0003800000 */
.L_x_100:
[----:B------:R-:W-:Y:S05]  /*56f0*/  BRA.U UP3, `(.L_x_102) ;  /* 0x0000000103b07547 */ /* 0x000fea000b800000 */
[----:B------:R-:W-:Y:S05]  /*5700*/  BRA.U !UP4, `(.L_x_103) ;  /* 0x000000010ca07547 */ /* 0x000fea000b800000 */
[----:B------:R-:W-:Y:S01]  /*5710*/  ULEA UR4, UR18, UR43, 0x2 ;  /* 0x0000002b12047291 */ /* 0x000fe2000f8e10ff */
[----:B-1----:R-:W-:-:S08]  /*5720*/  SHF.L.U32 R4, R0, 0x1f, RZ ;  /* 0x0000001f00047819 */ /* 0x002fd000000006ff */
[----:B------:R-:W5:Y:S01]  /*5730*/  LDL R5, [UR4] ;  /* 0x00000004ff057983 */ /* 0x000f620008100800 */
[----:B------:R-:W-:Y:S02]  /*5740*/  ULEA UR4, UR13, UR14, 0x3 ;  /* 0x0000000e0d047291 */ /* 0x000fe4000f8e18ff */
[----:B------:R-:W-:Y:S01]  /*5750*/  UPLOP3.LUT UP2, UPT, UPT, UPT, UPT, 0x40, 0x4 ;  /* 0x000000000004789c */ /* 0x000fe20003f4e870 */
[----:B------:R-:W-:-:S06]  /*5760*/  UMOV UR10, UR24 ;  /* 0x00000018000a7c82 */ /* 0x000fcc0008000000 */
[----:B------:R1:W2:Y:S01]  /*5770*/  SYNCS.PHASECHK.TRANS64.TRYWAIT P1, [UR4], R4 ;  /* 0x00000004ff0075a7 */ /* 0x0002a20008021104 */
[----:B------:R-:W-:-:S05]  /*5780*/  UMOV UR4, UR13 ;  /* 0x0000000d00047c82 */ /* 0x000fca0008000000 */
.L_x_106:
[----:B------:R-:W-:Y:S01]  /*5790*/  ULEA UR11, UR4, UR14, 0x3 ;  /* 0x0000000e040b7291 */ /* 0x000fe2000f8e18ff */
[----:B--234-:R-:W-:Y:S11]  /*57a0*/  @P1 BRA `(.L_x_104) ;  /* 0x00000000000c1947 */ /* 0x01cff60003800000 */
[----:B------:R-:W-:Y:S04]  /*57b0*/  SHF.L.U32 R6, R0, 0x1f, RZ ;  /* 0x0000001f00067819 */ /* 0x000fe800000006ff */
[----:B------:R-:W2:Y:S02]  /*57c0*/  SYNCS.PHASECHK.TRANS64.TRYWAIT P0, [UR11], R6 ;  /* 0x00000006ff0075a7 */ /* 0x000ea4000800110b */
[----:B--2---:R-:W-:Y:S05]  /*57d0*/  @!P0 BRA `(.L_x_105) ;  /* 0x0000004c00f88947 */ /* 0x004fea0003800000 */
.L_x_104:
[----:B------:R-:W-:Y:S01]  /*57e0*/  UISETP.NE.AND UP0, UPT, UR10, URZ, UPT ;  /* 0x000000ff0a00728c */ /* 0x000fe2000bf05270 */
[----:B------:R-:W-:Y:S01]  /*57f0*/  PLOP3.LUT P1, PT, PT, PT, PT, 0x80, 0x8 ;  /* 0x000000000008781c */ /* 0x000fe20003f2f070 */
[----:B------:R-:W-:Y:S02]  /*5800*/  UIADD3 UR5, UPT, UPT, UR4, 0x1, URZ ;  /* 0x0000000104057890 */ /* 0x000fe4000fffe0ff */
[----:B------:R-:W-:Y:S02]  /*5810*/  ULEA UR8, UR4, UR17, 0x6 ;  /* 0x0000001104087291 */ /* 0x000fe4000f8e30ff */
[----:B------:R-:W-:Y:S01]  /*5820*/  UISETP.NE.AND UP1, UPT, UR5, 0x29, UPT ;  /* 0x000000290500788c */ /* 0x000fe2000bf25270 */
[----:B------:R-:W-:Y:S01]  /*5830*/  PLOP3.LUT P0, PT, PT, PT, UP0, 0x80, 0x8 ;  /* 0x000000000008781c */ /* 0x000fe20003f0f008 */
[----:B------:R-:W-:Y:S01]  /*5840*/  UMOV UR9, 0xc0004010 ;  /* 0xc000401000097882 */ /* 0x000fe20000000000 */
[----:B------:R-:W-:Y:S01]  /*5850*/  UMOV UR7, 0xc0004010 ;  /* 0xc000401000077882 */ /* 0x000fe20000000000 */
[----:B------:R-:W-:Y:S02]  /*5860*/  USEL UR6, URZ, 0x1, UP1 ;  /* 0x00000001ff067887 */ /* 0x000fe40008800000 */
[----:B------:R-:W-:Y:S04]  /*5870*/  USEL UR13, UR5, URZ, UP1 ;  /* 0x000000ff050d7287 */ /* 0x000fe80008800000 */
[----:B------:R-:W-:Y:S01]  /*5880*/  @UP0 ULEA UR5, UR13, UR14, 0x3 ;  /* 0x0000000e0d050291 */ /* 0x000fe2000f8e18ff */
[----:B------:R-:W-:Y:S01]  /*5890*/  LOP3.LUT R0, R0, UR6, RZ, 0x3c, !PT ;  /* 0x0000000600007c12 */ /* 0x000fe2000f8e3cff */
[----:B------:R-:W-:Y:S02]  /*58a0*/  ULEA UR6, UR4, UR16, 0x8 ;  /* 0x0000001004067291 */ /* 0x000fe4000f8e40ff */
[----:B------:R-:W-:Y:S01]  /*58b0*/  UIADD3 UR4, UPT, UPT, UR10, 0x1, URZ ;  /* 0x000000010a047890 */ /* 0x000fe2000fffe0ff */
[----:B-1----:R-:W-:Y:S01]  /*58c0*/  @P0 SHF.L.U32 R4, R0, 0x1f, RZ ;  /* 0x0000001f00040819 */ /* 0x002fe200000006ff */
[----:B------:R-:W-:Y:S02]  /*58d0*/  UIADD3 UR10, UPT, UPT, UR10, -0x1, URZ ;  /* 0xffffffff0a0a7890 */ /* 0x000fe4000fffe0ff */
[----:B------:R-:W-:Y:S01]  /*58e0*/  UISETP.GT.U32.AND UP0, UPT, UR4, 0x1, UPT ;  /* 0x000000010400788c */ /* 0x000fe2000bf04070 */
[----:B------:R3:W4:Y:S01]  /*58f0*/  @P0 SYNCS.PHASECHK.TRANS64.TRYWAIT P1, [UR5], R4 ;  /* 0x00000004ff0005a7 */ /* 0x0007220008021105 */
[----:B------:R-:W-:Y:S11]  /*5900*/  ELECT P0, URZ, PT ;  /* 0x0000000000ff782f */ /* 0x000ff60003800000 */
[----:B------:R-:W-:Y:S02]  /*5910*/  @!UPT UIADD3 URZ, UPT, UPT, URZ, URZ, URZ ;  /* 0x000000fffffff290 */ /* 0x000fe4000fffe0ff */
[----:B-----5:R-:W-:Y:S01]  /*5920*/  @P0 R2UR.BROADCAST UR12, R5 ;  /* 0x00000000050c02ca */ /* 0x020fe200008e0000 */
[----:B------:R-:W-:Y:S01]  /*5930*/  UIADD3 UR5, UPT, UPT, UR11, 0x148, URZ ;  /* 0x000001480b057890 */ /* 0x000fe2000fffe0ff */
[----:B------:R-:W-:Y:S11]  /*5940*/  UMOV UR4, UR13 ;  /* 0x0000000d00047c82 */ /* 0x000ff60008000000 */
[----:B------:R3:W-:Y:S01]  /*5950*/  UTCQMMA.2CTA gdesc[UR6], gdesc[UR8], tmem[UR12], tmem[UR20], idesc[UR21], UP2 ;  /* 0x00ff1408060075ea */ /* 0x0007e2000920030c */
[----:B------:R-:W-:Y:S01]  /*5960*/  UPLOP3.LUT UP2, UPT, UPT, UPT, UPT, 0x80, 0x8 ;  /* 0x000000000008789c */ /* 0x000fe20003f4f070 */
[----:B------:R3:W-:Y:S01]  /*5970*/  UTCBAR.2CTA.MULTICAST [UR5], URZ, UR15 ;  /* 0x000000ff050073e9 */ /* 0x0007e2000820080f */
[----:B------:R-:W-:Y:S09]  /*5980*/  BRA.U UP0, `(.L_x_106) ;  /* 0xfffffffd00807547 */ /* 0x000ff2000b83ffff */
.L_x_103:
[----:B------:R-:W-:-:S09]  /*5990*/  UIADD3 UR4, UPT, UPT, UR19, 0x2c0, URZ ;  /* 0x000002c013047890 */ /* 0x000fd2000fffe0ff */
[----:B------:R2:W-:Y:S01]  /*59a0*/  UTCBAR.2CTA.MULTICAST [UR4], URZ, UR23 ;  /* 0x000000ff040073e9 */ /* 0x0005e20008200817 */
[----:B------:R-:W-:Y:S02]  /*59b0*/  NOP ;  /* 0x0000000000007918 */ /* 0x000fe40000000000 */
.L_x_102:
[----:B--2---:R-:W-:Y:S01]  /*59c0*/  UIADD3 UR4, UPT, UPT, UR18, 0x1, URZ ;  /* 0x0000000112047890 */ /* 0x004fe2000fffe0ff */
[----:B------:R-:W-:-:S03]  /*59d0*/  LOP3.LUT R2, R2, 0x1, RZ, 0x3c, !PT ;  /* 0x0000000102027812 */ /* 0x000fc600078e3cff */
[----:B------:R-:W-:-:S04]  /*59e0*/  UISETP.NE.AND UP0, UPT, UR4, 0x2, UPT ;  /* 0x000000020400788c */ /* 0x000fc8000bf05270 */
[----:B---3--:R-:W-:Y:S02]  /*59f0*/  USEL UR5, URZ, 0x1, UP0 ;  /* 0x00000001ff057887 */ /* 0x008fe40008000000 */
[----:B------:R-:W-:-:S04]  /*5a00*/  USEL UR18, UR4, URZ, UP0 ;  /* 0x000000ff04127287 */ /* 0x000fc80008000000 */
[----:B------:R-:W-:Y:S01]  /*5a10*/  LOP3.LUT R8, R8, UR5, RZ, 0x3c, !PT ;  /* 0x0000000508087c12 */ /* 0x000fe2000f8e3cff */
[----:B------:R-:W-:Y:S07]  /*5a20*/  @P2 BRA `(.L_x_107) ;  /* 0xfffffff800ec2947 */ /* 0x000fee000383ffff */
[----:B------:R-:W2:Y:S01]  /*5a30*/  S2UR UR8, SR_CgaCtaId ;  /* 0x00000000000879c3 */ /* 0x000ea20000008800 */
[----:B------:R-:W-:Y:S01]  /*5a40*/  ELECT P0, URZ, PT ;  /* 0x0000000000ff782f */ /* 0x000fe20003800000 */
[----:B------:R-:W-:Y:S01]  /*5a50*/  HFMA2 R0, -RZ, RZ, 0, 5.9604644775390625e-08 ;  /* 0x00000001ff007431 */ /* 0x000fe200000001ff */
[----:B------:R-:W-:-:S05]  /*5a60*/  UMOV UR4, 0x40 ;  /* 0x0000004000047882 */ /* 0x000fca0000000000 */
[----:B------:R-:W-:Y:S01]  /*5a70*/  UVIRTCOUNT.DEALLOC.SMPOOL 0x80 ;  /* 0x000000800000784c */ /* 0x000fe20000000000 */
[----:B------:R-:W-:Y:S02]  /*5a80*/  UISETP.NE.AND UP0, UPT, UR26, URZ, UPT ;  /* 0x000000ff1a00728c */ /* 0x000fe4000bf05270 */
[----:B--2---:R-:W-:-:S09]  /*5a90*/  ULEA UR8, UR8, UR4, 0x18 ;  /* 0x0000000408087291 */ /* 0x004fd2000f8ec0ff */
[----:B------:R2:W-:Y:S01]  /*5aa0*/  @P0 STS.U8 [UR8+0x1c], R0 ;  /* 0x00001c00ff000988 */ /* 0x0005e20008000008 */
[----:B------:R-:W-:Y:S05]  /*5ab0*/  BRA.U UP0, `(.L_x_108) ;  /* 0x0000000100587547 */ /* 0x000fea000b800000 */
[----:B------:R-:W-:Y:S01]  /*5ac0*/  UIADD3 UR5, UPT, UPT, UR14, 0x2d0, URZ ;  /* 0x000002d00e057890 */ /* 0x000fe2000fffe0ff */
[----:B------:R-:W-:-:S03]  /*5ad0*/  SHF.L.U32 R2, R8, 0x1f, RZ ;  /* 0x0000001f08027819 */ /* 0x000fc600000006ff */
[----:B------:R-:W-:-:S09]  /*5ae0*/  ULEA UR4, UR18, UR5, 0x3 ;  /* 0x0000000512047291 */ /* 0x000fd2000f8e18ff */
[----:B------:R-:W3:Y:S02]  /*5af0*/  SYNCS.PHASECHK.TRANS64.TRYWAIT P0, [UR4], R2 ;  /* 0x00000002ff0075a7 */ /* 0x000ee40008001104 */
[----:B---3--:R-:W-:Y:S05]  /*5b00*/  @!P0 BRA `(.L_x_109) ;  /* 0x0000004c00448947 */ /* 0x008fea0003800000 */
.L_x_240:
[----:B------:R-:W-:-:S04]  /*5b10*/  UIADD3 UR18, UPT, UPT, UR18, 0x1, URZ ;  /* 0x0000000112127890 */ /* 0x000fc8000fffe0ff */
[----:B------:R-:W-:-:S04]  /*5b20*/  UISETP.NE.AND UP1, UPT, UR18, 0x2, UPT ;  /* 0x000000021200788c */ /* 0x000fc8000bf25270 */
[----:B------:R-:W-:Y:S02]  /*5b30*/  USEL UR6, URZ, 0x1, UP1 ;  /* 0x00000001ff067887 */ /* 0x000fe40008800000 */
[----:B------:R-:W-:-:S04]  /*5b40*/  USEL UR4, UR18, URZ, UP1 ;  /* 0x000000ff12047287 */ /* 0x000fc80008800000 */
[----:B------:R-:W-:Y:S01]  /*5b50*/  ULEA UR4, UR4, UR5, 0x3 ;  /* 0x0000000504047291 */ /* 0x000fe2000f8e18ff */
[----:B--2---:R-:W-:-:S04]  /*5b60*/  LOP3.LUT R2, R8, UR6, RZ, 0x3c, !PT ;  /* 0x0000000608027c12 */ /* 0x004fc8000f8e3cff */
[----:B------:R-:W-:Y:S01]  /*5b70*/  SHF.L.U32 R2, R2, 0x1f, RZ ;  /* 0x0000001f02027819 */ /* 0x000fe200000006ff */
[----:B------:R-:W-:-:S04]  /*5b80*/  IMAD.U32 R0, RZ, RZ, UR4 ;  /* 0x00000004ff007e24 */ /* 0x000fc8000f8e00ff */
[----:B------:R2:W3:Y:S03]  /*5b90*/  SYNCS.PHASECHK.TRANS64.TRYWAIT P0, [R0+URZ], R2 ;  /* 0x00000002000075a7 */ /* 0x0004e600080011ff */
[----:B---3--:R-:W-:Y:S05]  /*5ba0*/  @!P0 NANOSLEEP.SYNCS 0x989680 ;  /* 0x009896800000895d */ /* 0x008fea0003900000 */
[----:B------:R-:W3:Y:S02]  /*5bb0*/  @!P0 SYNCS.PHASECHK.TRANS64 P0, [R0+URZ], R2 ;  /* 0x00000002000085a7 */ /* 0x000ee400080010ff */
[----:B---3--:R-:W-:Y:S05]  /*5bc0*/  @P0 BRA `(.L_x_110) ;  /* 0x0000000000200947 */ /* 0x008fea0003800000 */
.L_x_111:
[----:B---3--:R3:W1:Y:S02]  /*5bd0*/  SYNCS.PHASECHK.TRANS64.TRYWAIT P0, [R0+URZ], R2 ;  /* 0x00000002000075a7 */ /* 0x00866400080011ff */
[----:B-1----:R-:W-:Y:S05]  /*5be0*/  @!P0 NANOSLEEP.SYNCS 0x989680 ;  /* 0x009896800000895d */ /* 0x002fea0003900000 */
[----:B------:R-:W1:Y:S02]  /*5bf0*/  @!P0 SYNCS.PHASECHK.TRANS64 P0, [R0+URZ], R2 ;  /* 0x00000002000085a7 */ /* 0x000e6400080010ff */
[----:B-1----:R-:W-:Y:S05]  /*5c00*/  @!P0 BRA `(.L_x_111) ;  /* 0xfffffffc00f08947 */ /* 0x002fea000383ffff */
[----:B------:R-:W-:Y:S05]  /*5c10*/  BRA `(.L_x_110) ;  /* 0x00000000000c7947 */ /* 0x000fea0003800000 */
.L_x_108:
[----:B------:R-:W-:-:S04]  /*5c20*/  UIADD3 UR4, UPT, UPT, UR14, 0x2e0, URZ ;  /* 0x000002e00e047890 */ /* 0x000fc8000fffe0ff */
[----:B------:R-:W-:-:S09]  /*5c30*/  UPRMT UR4, UR25, 0x654, UR4 ;  /* 0x0000065419047896 */ /* 0x000fd20008000004 */
[----:B------:R-:W-:Y:S03]  /*5c40*/  SYNCS.ARRIVE.TRANS64.RED.A1T0 RZ, [UR4], RZ ;  /* 0x000000ffffff79a7 */ /* 0x000fe60008100404 */
.L_x_110:
[----:B--23--:R-:W-:Y:S01]  /*5c50*/  SHF.L.U32 R2, RZ, 0x1f, RZ ;  /* 0x0000001fff027819 */ /* 0x00cfe200000006ff */
[----:B------:R-:W-:Y:S01]  /*5c60*/  UIADD3 UR4, UPT, UPT, UR14, 0x2e0, URZ ;  /* 0x000002e00e047890 */ /* 0x000fe2000fffe0ff */
[----:B------:R-:W-:Y:S02]  /*5c70*/  PLOP3.LUT P0, PT, PT, PT, UP0, 0x80, 0x8 ;  /* 0x000000000008781c */ /* 0x000fe40003f0f008 */
[----:B----4-:R-:W2:Y:S02]  /*5c80*/  SYNCS.PHASECHK.TRANS64.TRYWAIT P1, [UR14+0x2e0], R2 ;  /* 0x0002e002ff0075a7 */ /* 0x010ea4000802110e */
[----:B--2---:R-:W-:Y:S09]  /*5c90*/  @!P1 BRA `(.L_x_112) ;  /* 0x0000004800f89947 */ /* 0x004ff20003800000 */
.L_x_242:
[----:B------:R-:W-:Y:S01]  /*5ca0*/  @!UP0 UPRMT UR4, UR25, 0x654, UR4 ;  /* 0x0000065419048896 */ /* 0x000fe20008000004 */
[----:B------:R-:W-:Y:S01]  /*5cb0*/  LOP3.LUT R3, R3, 0xffff, RZ, 0xc0, !PT ;  /* 0x0000ffff03037812 */ /* 0x000fe200078ec0ff */
[----:B--2---:R-:W-:-:S03]  /*5cc0*/  IMAD.MOV.U32 R2, RZ, RZ, 0xffff ;  /* 0x0000ffffff027424 */ /* 0x004fc600078e00ff */
[----:B------:R-:W-:-:S04]  /*5cd0*/  SHF.R.U32.HI R3, RZ, 0x5, R3 ;  /* 0x00000005ff037819 */ /* 0x000fc80000011603 */
[----:B------:R-:W-:Y:S01]  /*5ce0*/  @!P0 SYNCS.ARRIVE.TRANS64.RED.A1T0 RZ, [UR4], RZ ;  /* 0x000000ffffff89a7 */ /* 0x000fe20008100404 */
[----:B------:R-:W-:Y:S01]  /*5cf0*/  NOP ;  /* 0x0000000000007918 */ /* 0x000fe20000000000 */
[----:B------:R-:W2:Y:S01]  /*5d00*/  LDS R0, [UR8+0x14] ;  /* 0x00001408ff007984 */ /* 0x000ea20008000800 */
[----:B------:R-:W-:-:S04]  /*5d10*/  SHF.L.U32 R2, R2, R3, RZ ;  /* 0x0000000302027219 */ /* 0x000fc800000006ff */
[----:B--2---:R-:W-:-:S04]  /*5d20*/  LOP3.LUT R0, R0, R2, RZ, 0xc0, !PT ;  /* 0x0000000200007212 */ /* 0x004fc800078ec0ff */
[----:B------:R-:W-:Y:S01]  /*5d30*/  ISETP.NE.AND P0, PT, R0, R2, PT ;  /* 0x000000020000720c */ /* 0x000fe20003f05270 */
[----:B------:R-:W-:-:S05]  /*5d40*/  IMAD.MOV.U32 R0, RZ, RZ, 0x1 ;  /* 0x00000001ff007424 */ /* 0x000fca00078e00ff */
[----:B------:R-:W-:-:S07]  /*5d50*/  SHF.L.U32 R0, R0, R3, RZ ;  /* 0x0000000300007219 */ /* 0x000fce00000006ff */
[----:B------:R-:W-:Y:S05]  /*5d60*/  @P0 BRA `(.L_x_113) ;  /* 0x00000000005c0947 */ /* 0x000fea0003800000 */
[----:B------:R-:W2:Y:S02]  /*5d70*/  LDS R3, [UR8+0x18] ;  /* 0x00001808ff037984 */ /* 0x000ea40008000800 */
[----:B--2---:R-:W-:-:S04]  /*5d80*/  LOP3.LUT R3, R3, R0, RZ, 0xc0, !PT ;  /* 0x0000000003037212 */ /* 0x004fc800078ec0ff */
[----:B------:R-:W-:-:S13]  /*5d90*/  ISETP.NE.AND P0, PT, R3, R0, PT ;  /* 0x000000000300720c */ /* 0x000fda0003f05270 */
[----:B------:R-:W-:Y:S05]  /*5da0*/  @P0 BRA `(.L_x_114) ;  /* 0x0000000000400947 */ /* 0x000fea0003800000 */
[----:B------:R-:W-:Y:S01]  /*5db0*/  R2UR UR4, R2 ;  /* 0x00000000020472ca */ /* 0x000fe200000e0000 */
[----:B------:R-:W2:Y:S01]  /*5dc0*/  S2R R3, SR_LANEID ;  /* 0x0000000000037919 */ /* 0x000ea20000000000 */
[----:B------:R-:W-:-:S04]  /*5dd0*/  LOP3.LUT R0, RZ, R0, RZ, 0x33, !PT ;  /* 0x00000000ff007212 */ /* 0x000fc800078e33ff */
[----:B------:R-:W3:Y:S07]  /*5de0*/  REDUX UR6, R0 ;  /* 0x00000000000673c4 */ /* 0x000eee0000000000 */
[----:B------:R-:W-:-:S03]  /*5df0*/  ULOP3.LUT UR5, URZ, UR4, URZ, 0x33, !UPT ;  /* 0x00000004ff057292 */ /* 0x000fc6000f8e33ff */
[----:B------:R-:W-:Y:S02]  /*5e00*/  VOTEU.ANY UR4, UPT, PT ;  /* 0x0000000000047886 */ /* 0x000fe400038e0100 */
[----:B------:R-:W-:Y:S01]  /*5e10*/  UFLO.U32 UR4, UR4 ;  /* 0x00000004000472bd */ /* 0x000fe200080e0000 */
[----:B------:R-:W-:-:S04]  /*5e20*/  IMAD.U32 R2, RZ, RZ, UR5 ;  /* 0x00000005ff027e24 */ /* 0x000fc8000f8e00ff */
[----:B------:R-:W4:Y:S02]  /*5e30*/  REDUX UR7, R2 ;  /* 0x00000000020773c4 */ /* 0x000f240000000000 */
[----:B------:R1:W-:Y:S01]  /*5e40*/  UTCATOMSWS.AND URZ, UR5 ;  /* 0x0000000500ff79e3 */ /* 0x0003e20008000000 */
[----:B---3--:R-:W-:Y:S01]  /*5e50*/  IMAD.U32 R0, RZ, RZ, UR6 ;  /* 0x00000006ff007e24 */ /* 0x008fe2000f8e00ff */
[----:B--2---:R-:W-:Y:S01]  /*5e60*/  ISETP.EQ.U32.AND P0, PT, R3, UR4, PT ;  /* 0x0000000403007c0c */ /* 0x004fe2000bf02070 */
[----:B----4-:R-:W-:-:S12]  /*5e70*/  IMAD.U32 R2, RZ, RZ, UR7 ;  /* 0x00000007ff027e24 */ /* 0x010fd8000f8e00ff */
[----:B------:R1:W-:Y:S04]  /*5e80*/  @P0 ATOMS.AND RZ, [UR8+0x14], R2 ;  /* 0x00001402ffff098c */ /* 0x0003e8000a800008 */
[----:B------:R1:W-:Y:S01]  /*5e90*/  @P0 ATOMS.AND RZ, [UR8+0x18], R0 ;  /* 0x00001800ffff098c */ /* 0x0003e2000a800008 */
[----:B------:R-:W-:Y:S05]  /*5ea0*/  BRA `(.L_x_115) ;  /* 0x0000000000147947 */ /* 0x000fea0003800000 */
.L_x_114:
[----:B------:R-:W-:Y:S02]  /*5eb0*/  MOV R2, 0x5ed0 ;  /* 0x00005ed000027802 */ /* 0x000fe40000000f00 */
[----:B-1---5:R-:W-:Y:S05]  /*5ec0*/  CALL.REL.NOINC `($__internal_0_$__cuda_sm10x_tcgen05_guardrail_trap_col_being_dealloced_not_returned_by_alloc) ;  /* 0x0000004c00107944 */ /* 0x022fea0003c00000 */
[----:B------:R-:W-:Y:S05]  /*5ed0*/  BRA `(.L_x_115) ;  /* 0x0000000000087947 */ /* 0x000fea0003800000 */
.L_x_113:
[----:B------:R-:W-:Y:S02]  /*5ee0*/  MOV R2, 0x5f00 ;  /* 0x00005f0000027802 */ /* 0x000fe40000000f00 */
[----:B-1---5:R-:W-:Y:S05]  /*5ef0*/  CALL.REL.NOINC `($__internal_2_$__cuda_sm10x_tcgen05_guardrail_trap_unallocated_columns_being_dealloced) ;  /* 0x0000004c001c7944 */ /* 0x022fea0003c00000 */
.L_x_115:
[----:B------:R-:W-:Y:S01]  /*5f00*/  NOP ;  /* 0x0000000000007918 */ /* 0x000fe20000000000 */
[----:B-1----:R-:W-:Y:S05]  /*5f10*/  EXIT ;  /* 0x000000000000794d */ /* 0x002fea0003800000 */
.L_x_87:
[----:B------:R-:W-:-:S09]  /*5f20*/  UISETP.NE.OR UP0, UPT, UR18, 0x3, !UP3 ;  /* 0x000000031200788c */ /* 0x000fd2000df05670 */
[----:B------:R-:W-:Y:S05]  /*5f30*/  BRA.U UP0, `(.L_x_116) ;  /* 0x0000000d007c7547 */ /* 0x000fea000b800000 */
[----:B------:R-:W2:Y:S01]  /*5f40*/  LDCU.64 UR4, c[0x0][0x988] ;  /* 0x00013100ff0477ac */ /* 0x000ea20008000a00 */
[----:B------:R-:W3:Y:S01]  /*5f50*/  S2UR UR10, SR_CgaCtaId ;  /* 0x00000000000a79c3 */ /* 0x000ee20000008800 */
[----:B------:R-:W-:Y:S01]  /*5f60*/  HFMA2 R10, -RZ, RZ, 0, 5.9604644775390625e-08 ;  /* 0x00000001ff0a7431 */ /* 0x000fe200000001ff */
[----:B------:R-:W-:Y:S01]  /*5f70*/  MOV R9, RZ ;  /* 0x000000ff00097202 */ /* 0x000fe20000000f00 */
[----:B------:R-:W4:Y:S01]  /*5f80*/  LDCU UR36, c[0x0][0x370] ;  /* 0x00006e00ff2477ac */ /* 0x000f220008000800 */
[----:B------:R-:W-:Y:S01]  /*5f90*/  HFMA2 R2, -RZ, RZ, 0, 0.0078125 ;  /* 0x00002000ff027431 */ /* 0x000fe200000001ff */
[----:B------:R-:W4:Y:S03]  /*5fa0*/  LDCU.128 UR32, c[0x0][0xc10] ;  /* 0x00018200ff2077ac */ /* 0x000f260008000c00 */
[----:B------:R-:W1:Y:S01]  /*5fb0*/  LDC.64 R12, c[0x0][0x348] ;  /* 0x0000d200ff0c7b82 */ /* 0x000e620000000a00 */
[----:B------:R-:W3:Y:S01]  /*5fc0*/  LDCU UR29, c[0x0][0x374] ;  /* 0x00006e80ff1d77ac */ /* 0x000ee20008000800 */
[----:B------:R-:W3:Y:S01]  /*5fd0*/  LDCU.64 UR30, c[0x0][0x990] ;  /* 0x00013200ff1e77ac */ /* 0x000ee20008000a00 */
[----:B------:R-:W3:Y:S01]  /*5fe0*/  LDCU UR17, c[0x0][0xc0c] ;  /* 0x00018180ff1177ac */ /* 0x000ee20008000800 */
[----:B--2---:R-:W-:Y:S01]  /*5ff0*/  UISETP.NE.U32.AND UP0, UPT, UR4, URZ, UPT ;  /* 0x000000ff0400728c */ /* 0x004fe2000bf05070 */
[----:B------:R-:W2:Y:S01]  /*6000*/  LDCU UR43, c[0x0][0xc20] ;  /* 0x00018400ff2b77ac */ /* 0x000ea20008000800 */
[----:B------:R-:W2:Y:S01]  /*6010*/  LDCU UR4, c[0x0][0xc30] ;  /* 0x00018600ff0477ac */ /* 0x000ea20008000800 */
[----:B------:R-:W-:Y:S01]  /*6020*/  UMOV UR28, 0x400 ;  /* 0x00000400001c7882 */ /* 0x000fe20000000000 */
[----:B----4-:R-:W-:-:S02]  /*6030*/  UIMAD.WIDE.U32 UR6, UR36, UR32, URZ ;  /* 0x00000020240672a5 */ /* 0x010fc4000f8e00ff */
[----:B---3--:R-:W-:Y:S02]  /*6040*/  UIMAD.WIDE.U32 UR8, UR29, UR35, URZ ;  /* 0x000000231d0872a5 */ /* 0x008fe4000f8e00ff */
[----:B------:R-:W-:Y:S02]  /*6050*/  ULEA UR28, UR10, UR28, 0x18 ;  /* 0x0000001c0a1c7291 */ /* 0x000fe4000f8ec0ff */
[----:B------:R-:W-:Y:S02]  /*6060*/  UISETP.NE.U32.AND UP6, UPT, UR30, URZ, UPT ;  /* 0x000000ff1e00728c */ /* 0x000fe4000bfc5070 */
[----:B------:R-:W-:Y:S02]  /*6070*/  UIADD3 UR38, UPT, UPT, UR28, 0x290, URZ ;  /* 0x000002901c267890 */ /* 0x000fe4000fffe0ff */
[----:B------:R-:W-:Y:S02]  /*6080*/  UIADD3 UR37, UPT, UPT, UR28, 0x2b8, URZ ;  /* 0x000002b81c257890 */ /* 0x000fe4000fffe0ff */
[----:B------:R-:W-:-:S02]  /*6090*/  UISETP.NE.AND.EX UP5, UPT, UR5, URZ, UPT, UP0 ;  /* 0x000000ff0500728c */ /* 0x000fc4000bfa5300 */
[----:B------:R-:W-:Y:S01]  /*60a0*/  UISETP.NE.AND UP0, UPT, UR39, 0x1, UPT ;  /* 0x000000012700788c */ /* 0x000fe2000bf05270 */
[----:B------:R-:W-:Y:S01]  /*60b0*/  UMOV UR41, UR7 ;  /* 0x0000000700297c82 */ /* 0x000fe20008000000 */
[----:B------:R-:W-:Y:S01]  /*60c0*/  UMOV UR40, UR9 ;  /* 0x0000000900287c82 */ /* 0x000fe20008000000 */
[----:B------:R-:W-:Y:S02]  /*60d0*/  UISETP.NE.AND UP0, UPT, UR17, 0x1, UPT ;  /* 0x000000011100788c */ /* 0x000fe4000bf05270 */
[----:B------:R-:W-:Y:S02]  /*60e0*/  UPLOP3.LUT UP1, UPT, UPT, UPT, UPT, 0x40, 0x4 ;  /* 0x000000000004789c */ /* 0x000fe40003f2e870 */
[----:B------:R-:W-:Y:S01]  /*60f0*/  UISETP.GE.AND UP3, UPT, UR39, 0x1, UPT ;  /* 0x000000012700788c */ /* 0x000fe2000bf66270 */
[----:B------:R-:W3:Y:S01]  /*6100*/  LDCU.64 UR18, c[0x0][0xc28] ;  /* 0x00018500ff1277ac */ /* 0x000ee20008000a00 */
[----:B------:R-:W-:Y:S02]  /*6110*/  UISETP.NE.AND.EX UP6, UPT, UR31, URZ, UPT, UP6 ;  /* 0x000000ff1f00728c */ /* 0x000fe4000bfc5360 */
[----:B------:R-:W-:-:S02]  /*6120*/  UPRMT UR38, UR10, 0x654, UR38 ;  /* 0x000006540a267896 */ /* 0x000fc40008000026 */
[----:B------:R-:W-:Y:S02]  /*6130*/  UPRMT UR37, URZ, 0x654, UR37 ;  /* 0x00000654ff257896 */ /* 0x000fe40008000025 */
[----:B------:R-:W-:Y:S02]  /*6140*/  USHF.R.U32.HI UR41, URZ, UR33, UR41 ;  /* 0x00000021ff297299 */ /* 0x000fe40008011629 */
[----:B--2---:R-:W-:Y:S02]  /*6150*/  USHF.R.U32.HI UR40, URZ, UR43, UR40 ;  /* 0x0000002bff287299 */ /* 0x004fe40008011628 */
[----:B------:R-:W-:Y:S02]  /*6160*/  UISETP.NE.AND UP0, UPT, UR34, 0x1, UPT ;  /* 0x000000012200788c */ /* 0x000fe4000bf05270 */
[----:B-1----:R-:W-:-:S11]  /*6170*/  UISETP.NE.AND UP4, UPT, UR4, 0x1, UPT ;  /* 0x000000010400788c */ /* 0x002fd6000bf85270 */
.L_x_124:
[----:B------:R-:W-:Y:S04]  /*6180*/  SHF.L.U32 R3, R9, 0x1f, RZ ;  /* 0x0000001f09037819 */ /* 0x000fe800000006ff */
[----:B-1----:R-:W1:Y:S02]  /*6190*/  SYNCS.PHASECHK.TRANS64.TRYWAIT P0, [UR28+0x2b0], R3 ;  /* 0x0002b003ff0075a7 */ /* 0x002e64000800111c */
[----:B-1----:R-:W-:Y:S05]  /*61a0*/  @!P0 BRA `(.L_x_117) ;  /* 0x0000004400cc8947 */ /* 0x002fea0003800000 */
.L_x_244:
[----:B------:R-:W2:Y:S01]  /*61b0*/  LDS.128 R4, [UR28+0x2f0] ;  /* 0x0002f01cff047984 */ /* 0x000ea20008000c00 */
[----:B------:R-:W-:Y:S01]  /*61c0*/  UISETP.GE.AND UP0, UPT, UR39, 0x1, UPT ;  /* 0x000000012700788c */ /* 0x000fe2000bf06270 */
[----:B------:R-:W-:Y:S01]  /*61d0*/  @!PT LDS RZ, [RZ] ;  /* 0x00000000fffff984 */ /* 0x000fe20000000800 */
[----:B------:R-:W-:Y:S01]  /*61e0*/  @!PT LDS RZ, [RZ] ;  /* 0x00000000fffff984 */ /* 0x000fe20000000800 */
[----:B------:R-:W-:Y:S01]  /*61f0*/  @!PT LDS RZ, [RZ] ;  /* 0x00000000fffff984 */ /* 0x000fe20000000800 */
[----:B------:R-:W-:Y:S01]  /*6200*/  @!PT LDS RZ, [RZ] ;  /* 0x00000000fffff984 */ /* 0x000fe20000000800 */
[----:B------:R4:W-:Y:S06]  /*6210*/  MEMBAR.ALL.CTA ;  /* 0x0000000000007992 */ /* 0x0009ec0000008000 */
[----:B----4-:R-:W4:Y:S02]  /*6220*/  FENCE.VIEW.ASYNC.S ;  /* 0x00000000000073c6 */ /* 0x010f240000000000 */
[----:B----4-:R-:W-:Y:S01]  /*6230*/  SYNCS.ARRIVE.TRANS64.RED.A1T0 RZ, [UR37], RZ ;  /* 0x000000ffffff79a7 */ /* 0x010fe20008100425 */
[----:B--2---:R-:W-:Y:S11]  /*6240*/  LOP3.LUT P0, RZ, R6, 0x1, RZ, 0xc0, !PT ;  /* 0x0000000106ff7812 */ /* 0x004ff6000780c0ff */
[----:B------:R-:W-:Y:S02]  /*6250*/  @!UPT UIADD3 URZ, UPT, UPT, URZ, URZ, URZ ;  /* 0x000000fffffff290 */ /* 0x000fe4000fffe0ff */
[----:B------:R-:W-:Y:S01]  /*6260*/  VOTEU.ANY UP3, P0 ;  /* 0x0000000000ff7886 */ /* 0x000fe20000060100 */
[----:B------:R-:W-:Y:S11]  /*6270*/  PLOP3.LUT P1, PT, PT, PT, UP3, 0x80, 0x8 ;  /* 0x000000000008781c */ /* 0x000ff60003f2f038 */
[----:B------:R-:W-:Y:S02]  /*6280*/  @!UPT UIADD3 URZ, UPT, UPT, URZ, URZ, URZ ;  /* 0x000000fffffff290 */ /* 0x000fe4000fffe0ff */
[----:B-1----:R-:W-:Y:S02]  /*6290*/  @P1 MOV R3, R4 ;  /* 0x0000000400031202 */ /* 0x002fe40000000f00 */
[----:B------:R-:W-:Y:S02]  /*62a0*/  @P1 LOP3.LUT R0, R5, 0xffff, RZ, 0xc0, !PT ;  /* 0x0000ffff05001812 */ /* 0x000fe400078ec0ff */
[----:B------:R-:W-:Y:S02]  /*62b0*/  @P1 R2UR UR5, R3 ;  /* 0x00000000030512ca */ /* 0x000fe400000e0000 */
[----:B------:R-:W-:Y:S11]  /*62c0*/  @P1 R2UR UR4, R0 ;  /* 0x00000000000412ca */ /* 0x000ff600000e0000 */
[----:B------:R-:W-:Y:S02]  /*62d0*/  @UP3 UMOV UR16, UR5 ;  /* 0x0000000500103c82 */ /* 0x000fe40008000000 */
[----:B------:R-:W-:Y:S01]  /*62e0*/  @UP3 UMOV UR15, UR4 ;  /* 0x00000004000f3c82 */ /* 0x000fe20008000000 */
[----:B------:R-:W-:Y:S05]  /*62f0*/  BRA.U !UP0, `(.L_x_118) ;  /* 0x0000000108c07547 */ /* 0x000fea000b800000 */
[----:B------:R-:W-:Y:S02]  /*6300*/  UIMAD.WIDE.U32 UR8, UR15, UR35, URZ ;  /* 0x000000230f0872a5 */ /* 0x000fe4000f8e00ff */
[----:B------:R-:W-:Y:S02]  /*6310*/  UP2UR UR14, UPR, URZ, 0x4 ;  /* 0x00000004ff0e7883 */ /* 0x000fe40008000000 */
[----:B------:R-:W-:Y:S02]  /*6320*/  UISETP.NE.AND UP2, UPT, UR34, 0x1, UPT ;  /* 0x000000012200788c */ /* 0x000fe4000bf45270 */
[----:B------:R-:W-:Y:S02]  /*6330*/  UIMAD.WIDE.U32 UR10, UR16, UR32, URZ ;  /* 0x00000020100a72a5 */ /* 0x000fe4000f8e00ff */
[----:B------:R-:W-:Y:S02]  /*6340*/  USEL UR4, UR29, UR40, !UP2 ;  /* 0x000000281d047287 */ /* 0x000fe4000d000000 */
[----:B------:R-:W-:Y:S02]  /*6350*/  UISETP.NE.AND UP0, UPT, UR17, 0x1, UPT ;  /* 0x000000011100788c */ /* 0x000fe4000bf05270 */
[----:B------:R-:W-:Y:S02]  /*6360*/  UP2UR UR22, UPR, URZ, 0x2 ;  /* 0x00000002ff167883 */ /* 0x000fe40008000000 */
[----:B------:R-:W-:Y:S02]  /*6370*/  UISETP.NE.AND UP1, UPT, UR39, 0x1, UPT ;  /* 0x000000012700788c */ /* 0x000fe4000bf25270 */
[----:B---3--:R-:W-:Y:S02]  /*6380*/  UIMAD.WIDE.U32 UR12, UR4, UR18, URZ ;  /* 0x00000012040c72a5 */ /* 0x008fe4000f8e00ff */
[----:B------:R-:W-:Y:S01]  /*6390*/  USEL UR7, UR36, UR41, !UP0 ;  /* 0x0000002924077287 */ /* 0x000fe2000c000000 */
[----:B------:R-:W-:Y:S02]  /*63a0*/  UMOV UR5, UR9 ;  /* 0x0000000900057c82 */ /* 0x000fe40008000000 */
[----:B------:R-:W-:Y:S02]  /*63b0*/  USHF.R.U32.HI UR6, URZ, UR43, UR5 ;  /* 0x0000002bff067299 */ /* 0x000fe40008011605 */
[----:B------:R-:W-:Y:S02]  /*63c0*/  UIMAD.WIDE.U32 UR20, UR7, UR18, URZ ;  /* 0x00000012071472a5 */ /* 0x000fe4000f8e00ff */
[----:B------:R-:W-:Y:S02]  /*63d0*/  USEL UR6, UR15, UR6, !UP2 ;  /* 0x000000060f067287 */ /* 0x000fe4000d000000 */
[----:B------:R-:W-:Y:S01]  /*63e0*/  UISETP.NE.AND UP2, UPT, UR14, URZ, UPT ;  /* 0x000000ff0e00728c */ /* 0x000fe2000bf45270 */
[----:B------:R-:W-:Y:S01]  /*63f0*/  UMOV UR5, UR11 ;  /* 0x0000000b00057c82 */ /* 0x000fe20008000000 */
[----:B------:R-:W-:Y:S02]  /*6400*/  UIMAD.WIDE.U32 UR10, UR6, UR18, URZ ;  /* 0x00000012060a72a5 */ /* 0x000fe4000f8e00ff */
[----:B------:R-:W-:Y:S03]  /*6410*/  USHF.R.U32.HI UR8, URZ, UR33, UR5 ;  /* 0x00000021ff087299 */ /* 0x000fe60008011605 */
[----:B------:R-:W-:Y:S02]  /*6420*/  UMOV UR5, UR13 ;  /* 0x0000000d00057c82 */ /* 0x000fe40008000000 */
[----:B------:R-:W-:Y:S03]  /*6430*/  @UP1 USHF.R.U32.HI UR4, URZ, UR19, UR5 ;  /* 0x00000013ff041299 */ /* 0x000fe60008011605 */
[----:B------:R-:W-:Y:S01]  /*6440*/  UMOV UR5, UR21 ;  /* 0x0000001500057c82 */ /* 0x000fe20008000000 */
[----:B------:R-:W-:Y:S02]  /*6450*/  UIMAD UR4, UR39, UR4, URZ ;  /* 0x00000004270472a4 */ /* 0x000fe4000f8e02ff */
[----:B------:R-:W-:Y:S02]  /*6460*/  @UP1 USHF.R.U32.HI UR7, URZ, UR19, UR5 ;  /* 0x00000013ff071299 */ /* 0x000fe40008011605 */
[----:B------:R-:W-:Y:S02]  /*6470*/  USEL UR5, UR16, UR8, !UP0 ;  /* 0x0000000810057287 */ /* 0x000fe4000c000000 */
[----:B------:R-:W-:Y:S02]  /*6480*/  UIMAD UR8, UR39, UR7, URZ ;  /* 0x00000007270872a4 */ /* 0x000fe4000f8e02ff */
[----:B------:R-:W-:Y:S03]  /*6490*/  UISETP.GE.AND UP0, UPT, UR6, UR4, UPT ;  /* 0x000000040600728c */ /* 0x000fe6000bf06270 */
[----:B------:R-:W-:Y:S01]  /*64a0*/  UMOV UR4, UR11 ;  /* 0x0000000b00047c82 */ /* 0x000fe20008000000 */
[----:B------:R-:W-:Y:S02]  /*64b0*/  UISETP.GE.OR UP0, UPT, UR5, UR8, UP0 ;  /* 0x000000080500728c */ /* 0x000fe40008706670 */
[----:B------:R-:W-:Y:S02]  /*64c0*/  USHF.R.U32.HI UR4, URZ, UR19, UR4 ;  /* 0x00000013ff047299 */ /* 0x000fe40008011604 */
[----:B------:R-:W-:Y:S02]  /*64d0*/  UIMAD.WIDE.U32 UR8, UR5, UR18, URZ ;  /* 0x00000012050872a5 */ /* 0x000fe4000f8e00ff */
[----:B------:R-:W-:Y:S04]  /*64e0*/  USEL UR10, UR6, UR4, !UP1 ;  /* 0x00000004060a7287 */ /* 0x000fe8000c800000 */
[----:B------:R-:W-:Y:S01]  /*64f0*/  UIADD3 UR11, UPT, UPT, -UR10, URZ, URZ ;  /* 0x000000ff0a0b7290 */ /* 0x000fe2000fffe1ff */
[----:B------:R-:W-:Y:S02]  /*6500*/  @!UP0 UMOV UR4, UR9 ;  /* 0x0000000900048c82 */ /* 0x000fe40008000000 */
[----:B------:R-:W-:Y:S02]  /*6510*/  @!UP0 USHF.R.U32.HI UR4, URZ, UR19, UR4 ;  /* 0x00000013ff048299 */ /* 0x000fe40008011604 */
[----:B------:R-:W-:Y:S02]  /*6520*/  UIMAD UR8, UR39, UR11, UR6 ;  /* 0x0000000b270872a4 */ /* 0x000fe4000f8e0206 */
[----:B------:R-:W-:Y:S02]  /*6530*/  @!UP0 USEL UR4, UR5, UR4, !UP1 ;  /* 0x0000000405048287 */ /* 0x000fe4000c800000 */
[----:B------:R-:W-:Y:S02]  /*6540*/  UISETP.NE.AND UP1, UPT, UR22, URZ, UPT ;  /* 0x000000ff1600728c */ /* 0x000fe4000bf25270 */
[----:B------:R-:W-:Y:S02]  /*6550*/  @!UP0 UIMAD UR8, UR7, UR8, UR4 ;  /* 0x00000008070882a4 */ /* 0x000fe4000f8e0204 */
[----:B------:R-:W-:Y:S02]  /*6560*/  @!UP0 UIADD3 UR9, UPT, UPT, UR10, -UR4, URZ ;  /* 0x800000040a098290 */ /* 0x000fe4000fffe0ff */
[----:B------:R-:W-:Y:S02]  /*6570*/  UIADD3 UR4, UPT, UPT, -UR5, URZ, URZ ;  /* 0x000000ff05047290 */ /* 0x000fe4000fffe1ff */
[----:B------:R-:W-:Y:S02]  /*6580*/  UIADD3 UR7, UPT, UPT, -UR6, URZ, URZ ;  /* 0x000000ff06077290 */ /* 0x000fe4000fffe1ff */
[----:B------:R-:W-:Y:S02]  /*6590*/  @!UP0 UIMAD UR6, UR9, UR39, UR5 ;  /* 0x00000027090682a4 */ /* 0x000fe4000f8e0205 */
[----:B------:R-:W-:Y:S02]  /*65a0*/  UIMAD UR16, UR17, UR4, UR16 ;  /* 0x00000004111072a4 */ /* 0x000fe4000f8e0210 */
[----:B------:R-:W-:Y:S01]  /*65b0*/  UIMAD UR15, UR34, UR7, UR15 ;  /* 0x00000007220f72a4 */ /* 0x000fe2000f8e020f */
[----:B------:R-:W-:Y:S02]  /*65c0*/  @!UP0 UMOV UR5, UR8 ;  /* 0x0000000800058c82 */ /* 0x000fe40008000000 */
[----:B------:R-:W-:Y:S02]  /*65d0*/  UIMAD UR16, UR5, UR17, UR16 ;  /* 0x00000011051072a4 */ /* 0x000fe4000f8e0210 */
[----:B------:R-:W-:Y:S11]  /*65e0*/  UIMAD UR15, UR6, UR34, UR15 ;  /* 0x00000022060f72a4 */ /* 0x000ff6000f8e020f */
[----:B------:R-:W-:Y:S01]  /*65f0*/  @!UPT UIADD3 URZ, UPT, UPT, URZ, URZ, URZ ;  /* 0x000000fffffff290 */ /* 0x000fe2000fffe0ff */
.L_x_118:
[----:B------:R-:W1:Y:S01]  /*6600*/  @!UP4 LDCU.128 UR8, c[0x0][0xc10] ;  /* 0x00018200ff08c7ac */ /* 0x000e620008000c00 */
[----:B------:R-:W-:Y:S02]  /*6610*/  ISETP.NE.U32.AND P2, PT, RZ, UR30, PT ;  /* 0x0000001eff007c0c */ /* 0x000fe4000bf45070 */
[----:B------:R-:W-:Y:S02]  /*6620*/  SHF.L.U32 R3, R10, 0x1f, RZ ;  /* 0x0000001f0a037819 */ /* 0x000fe400000006ff */
[----:B------:R-:W-:Y:S01]  /*6630*/  ISETP.NE.AND.EX P2, PT, RZ, UR31, PT, P2 ;  /* 0x0000001fff007c0c */ /* 0x000fe2000bf45320 */
[----:B------:R-:W2:Y:S01]  /*6640*/  @!UP4 LDCU UR5, c[0x0][0xc0c] ;  /* 0x00018180ff05c7ac */ /* 0x000ea20008000800 */
[----:B-1----:R-:W-:Y:S07]  /*6650*/  UIMAD.WIDE.U32 UR6, UR16, UR8, URZ ;  /* 0x00000008100672a5 */ /* 0x002fee000f8e00ff */
[----:B------:R-:W-:Y:S01]  /*6660*/  @!UP4 UMOV UR4, UR7 ;  /* 0x000000070004cc82 */ /* 0x000fe20008000000 */
[----:B--2---:R-:W-:Y:S02]  /*6670*/  @!UP4 UISETP.NE.AND UP0, UPT, UR5, 0x1, UPT ;  /* 0x000000010500c88c */ /* 0x004fe4000bf05270 */
[----:B------:R-:W-:Y:S02]  /*6680*/  @!UP4 USHF.R.U32.HI UR4, URZ, UR9, UR4 ;  /* 0x00000009ff04c299 */ /* 0x000fe40008011604 */
[----:B------:R-:W-:Y:S02]  /*6690*/  UIMAD.WIDE.U32 UR6, UR15, UR11, URZ ;  /* 0x0000000b0f0672a5 */ /* 0x000fe4000f8e00ff */
[----:B------:R-:W-:Y:S02]  /*66a0*/  @!UP4 USEL UR8, UR16, UR4, !UP0 ;  /* 0x000000041008c287 */ /* 0x000fe4000c000000 */
[----:B------:R-:W-:Y:S03]  /*66b0*/  @!UP4 UISETP.NE.AND UP0, UPT, UR10, 0x1, UPT ;  /* 0x000000010a00c88c */ /* 0x000fe6000bf05270 */
[----:B------:R-:W-:Y:S02]  /*66c0*/  @!UP4 UMOV UR6, UR7 ;  /* 0x000000070006cc82 */ /* 0x000fe40008000000 */
[----:B------:R-:W1:Y:S02]  /*66d0*/  @!UP4 LDCU UR4, c[0x0][0xc20] ;  /* 0x00018400ff04c7ac */ /* 0x000e640008000800 */
[----:B-1----:R-:W-:Y:S04]  /*66e0*/  @!UP4 USHF.R.U32.HI UR6, URZ, UR4, UR6 ;  /* 0x00000004ff06c299 */ /* 0x002fe80008011606 */
[----:B------:R-:W-:Y:S04]  /*66f0*/  @!UP4 USEL UR6, UR15, UR6, !UP0 ;  /* 0x000000060f06c287 */ /* 0x000fe8000c000000 */
[----:B------:R-:W-:Y:S02]  /*6700*/  @!UP4 UIADD3 UR4, UPT, UPT, -UR8, UR6, URZ ;  /* 0x000000060804c290 */ /* 0x000fe4000fffe1ff */
[----:B------:R-:W-:Y:S02]  /*6710*/  @!UP4 UIADD3 UR6, UPT, UPT, UR8, -UR6, URZ ;  /* 0x800000060806c290 */ /* 0x000fe4000fffe0ff */
[----:B------:R-:W-:Y:S02]  /*6720*/  @!UP4 UIMAD UR16, UR4, UR5, UR16 ;  /* 0x000000050410c2a4 */ /* 0x000fe4000f8e0210 */
[----:B------:R-:W-:Y:S01]  /*6730*/  @!UP4 UIMAD UR15, UR6, UR10, UR15 ;  /* 0x0000000a060fc2a4 */ /* 0x000fe2000f8e020f */
[----:B------:R-:W-:Y:S11]  /*6740*/  BRA.U UP1, `(.L_x_119) ;  /* 0x0000000101107547 */ /* 0x000ff6000b800000 */
[----:B------:R-:W-:Y:S04]  /*6750*/  MOV R8, UR42 ;  /* 0x0000002a00087c02 */ /* 0x000fe80008000f00 */
[----:B------:R-:W-:Y:S04]  /*6760*/  SHF.L.U32 R8, R8, 0x1f, RZ ;  /* 0x0000001f08087819 */ /* 0x000fe800000006ff */
[----:B------:R-:W1:Y:S02]  /*6770*/  SYNCS.PHASECHK.TRANS64.TRYWAIT P0, [UR28+0x2a8], R8 ;  /* 0x0002a808ff0075a7 */ /* 0x000e64000800111c */
[----:B-1----:R-:W-:Y:S05]  /*6780*/  @!P0 BRA `(.L_x_120) ;  /* 0x00000040006c8947 */ /* 0x002fea0003800000 */
.L_x_119:
[----:B------:R-:W-:Y:S05]  /*6790*/  BRA.U !UP6, `(.L_x_121) ;  /* 0x000000010e387547 */ /* 0x000fea000b800000 */
[----:B------:R-:W-:Y:S01]  /*67a0*/  UPLOP3.LUT UP2, UPT, UPT, UPT, UP5, 0x80, 0x8 ;  /* 0x000000000008789c */ /* 0x000fe20003f4f050 */
[----:B-1----:R-:W-:Y:S01]  /*67b0*/  HFMA2 R0, -RZ, RZ, 0, 5.9604644775390625e-08 ;  /* 0x00000001ff007431 */ /* 0x002fe200000001ff */
[----:B------:R-:W1:Y:S01]  /*67c0*/  LDCU.64 UR8, c[0x0][0x358] ;  /* 0x00006b00ff0877ac */ /* 0x000e620008000a00 */
[----:B------:R-:W-:Y:S03]  /*67d0*/  IMAD.MOV.U32 R145, RZ, RZ, 0x1 ;  /* 0x00000001ff917424 */ /* 0x000fe600078e00ff */
[----:B------:R-:W-:Y:S05]  /*67e0*/  PLOP3.LUT P0, PT, PT, PT, UP2, 0x80, 0x8 ;  /* 0x000000000008781c */ /* 0x000fea0003f0f028 */
[----:B------:R-:W2:Y:S01]  /*67f0*/  @UP2 LDCU.64 UR4, c[0x0][0x988] ;  /* 0x00013100ff0427ac */ /* 0x000ea20008000a00 */
[----:B------:R-:W-:Y:S07]  /*6800*/  @UP2 UIMAD UR6, UR45, UR30, URZ ;  /* 0x0000001e2d0622a4 */ /* 0x000fee000f8e02ff */
[----:B------:R-:W-:Y:S01]  /*6810*/  @!P0 PRMT R145, R0, 0x7610, R145 ;  /* 0x0000761000918816 */ /* 0x000fe20000000091 */
[----:B--2---:R-:W-:Y:S06]  /*6820*/  @UP2 UIMAD.WIDE UR4, UR6, 0x4, UR4 ;  /* 0x00000004060428a5 */ /* 0x004fec000f8e0204 */
[----:B------:R-:W-:Y:S01]  /*6830*/  IMAD.U32 R14, RZ, RZ, UR4 ;  /* 0x00000004ff0e7e24 */ /* 0x000fe2000f8e00ff */
[----:B------:R-:W-:Y:S04]  /*6840*/  MOV R15, UR5 ;  /* 0x00000005000f7c02 */ /* 0x000fe80008000f00 */
[----:B------:R-:W2:Y:S01]  /*6850*/  @!UP2 LDCU UR4, c[0x0][0x980] ;  /* 0x00013000ff04a7ac */ /* 0x000ea20008000800 */
[----:B-1---5:R4:W5:Y:S02]  /*6860*/  @P0 LDG.E R71, desc[UR8][R14.64] ;  /* 0x000000080e470981 */ /* 0x022964000c1e1900 */
[----:B--2-4-:R-:W-:Y:S07]  /*6870*/  @!P0 IMAD.U32 R71, RZ, RZ, UR4 ;  /* 0x00000004ff478e24 */ /* 0x014fee000f8e00ff */
.L_x_121:
[----:B-----5:R-:W-:Y:S01]  /*6880*/  @!P2 FSETP.EQ.AND P0, PT, R71, RZ, PT ;  /* 0x000000ff4700a20b */ /* 0x020fe20003f02000 */
[----:B------:R-:W-:Y:S01]  /*6890*/  @!UPT UIADD3 URZ, UPT, UPT, URZ, URZ, URZ ;  /* 0x000000fffffff290 */ /* 0x000fe2000fffe0ff */
[----:B------:R-:W-:Y:S11]  /*68a0*/  @!P2 BRA `(.L_x_122) ;  /* 0x000000000014a947 */ /* 0x000ff60003800000 */
[----:B------:R-:W-:Y:S02]  /*68b0*/  LOP3.LUT P2, RZ, R145, 0xff, RZ, 0xc0, !PT ;  /* 0x000000ff91ff7812 */ /* 0x000fe4000784c0ff */
[----:B------:R-:W-:Y:S04]  /*68c0*/  PLOP3.LUT P0, PT, PT, PT, UP2, 0x80, 0x8 ;  /* 0x000000000008781c */ /* 0x000fe80003f0f028 */
[----:B------:R-:W-:Y:S07]  /*68d0*/  PLOP3.LUT P0, PT, P0, PT, PT, 0x8, 0x80 ;  /* 0x000000000080781c */ /* 0x000fee000070e170 */
[----:B------:R-:W-:Y:S11]  /*68e0*/  @P2 FSETP.EQ.AND P0, PT, R71, RZ, PT ;  /* 0x000000ff4700220b */ /* 0x000ff60003f02000 */
[----:B------:R-:W-:Y:S02]  /*68f0*/  @!UPT UIADD3 URZ, UPT, UPT, URZ, URZ, URZ ;  /* 0x000000fffffff290 */ /* 0x000fe4000fffe0ff */
.L_x_122:
[----:B------:R-:W2:Y:S01]  /*6900*/  SYNCS.PHASECHK.TRANS64.TRYWAIT P2, [UR28+0x298], R3 ;  /* 0x00029803ff0075a7 */ /* 0x000ea2000804111c */
[----:B------:R-:W-:Y:S04]  /*6910*/  @P1 SHF.R.U32.HI R4, RZ, 0x10, R5 ;  /* 0x00000010ff041819 */ /* 0x000fe80000011605 */
[----:B------:R-:W-:Y:S02]  /*6920*/  @P1 R2UR UR45, R4 ;  /* 0x00000000042d12ca */ /* 0x000fe400000e0000 */
[----:B------:R-:W-:Y:S01]  /*6930*/  ELECT P1, URZ, PT ;  /* 0x0000000000ff782f */ /* 0x000fe20003820000 */
[----:B------:R-:W-:Y:S01]  /*6940*/  @!UPT UIADD3 URZ, UPT, UPT, URZ, URZ, URZ ;  /* 0x000000fffffff290 */ /* 0x000fe2000fffe0ff */
[----:B--2---:R-:W-:Y:S11]  /*6950*/  @!P2 BRA `(.L_x_123) ;  /* 0x000000400010a947 */ /* 0x004ff60003800000 */
.L_x_247:
[----:B------:R-:W-:Y:S02]  /*6960*/  PLOP3.LUT P1, PT, P0, P1, PT, 0xf2, 0x2f ;  /* 0x00000000002f781c */ /* 0x000fe40000723e72 */
[----:B------:R-:W-:Y:S02]  /*6970*/  R2UR UR7, R147 ;  /* 0x00000000930772ca */ /* 0x000fe400000e0000 */
[----:B------:R-:W-:Y:S02]  /*6980*/  LOP3.LUT R10, R10, 0x1, RZ, 0x3c, !PT ;  /* 0x000000010a0a7812 */ /* 0x000fe400078e3cff */
[----:B------:R-:W-:Y:S07]  /*6990*/  LOP3.LUT R9, R9, 0x1, RZ, 0x3c, !PT ;  /* 0x0000000109097812 */ /* 0x000fee00078e3cff */
[----:B------:R-:W-:Y:S01]  /*69a0*/  VOTEU.ALL UP0, P1 ;  /* 0x0000000000ff7886 */ /* 0x000fe20000800000 */
[----:B-1----:R-:W-:Y:S01]  /*69b0*/  @!P1 IADD3 R3, P0, PT, R12, 0x680, RZ ;  /* 0x000006800c039810 */ /* 0x002fe20007f1e0ff */
[----:B------:R-:W-:Y:S03]  /*69c0*/  @!P1 IMAD.MOV.U32 R0, RZ, 0x20, RZ ;  /* 0x00000020ff009824 */ /* 0x000fe600078e00ff */
[----:B------:R-:W1:Y:S01]  /*69d0*/  @!UP0 LDCU.128 UR24, c[0x0][0xa80] ;  /* 0x00015000ff1887ac */ /* 0x000e620008000c00 */
[----:B------:R-:W-:Y:S01]  /*69e0*/  @!P1 IMAD.MOV.U32 R0, RZ, 0x400, R0 ;  /* 0x00000400ff009824 */ /* 0x000fe200078e0000 */
[----:B------:R-:W2:Y:S01]  /*69f0*/  @!UP0 LDCU.128 UR20, c[0x0][0xa90] ;  /* 0x00015200ff1487ac */ /* 0x000ea20008000c00 */
[----:B------:R-:W4:Y:S01]  /*6a00*/  @!UP0 LDCU UR6, c[0x0][0xaa0] ;  /* 0x00015400ff0687ac */ /* 0x000f220008000800 */
[----:B------:R-:W-:Y:S02]  /*6a10*/  @!UP0 USHF.L.U32 UR11, UR49, 0x7, URZ ;  /* 0x00000007310b8899 */ /* 0x000fe400080006ff */
[----:B-1----:R-:W-:Y:S02]  /*6a20*/  @!UP0 UISETP.NE.AND UP1, UPT, UR24, 0x1, UPT ;  /* 0x000000011800888c */ /* 0x002fe4000bf25270 */
[----:B------:R-:W-:Y:S02]  /*6a30*/  UIMAD.WIDE.U32 UR4, UR11, UR25, URZ ;  /* 0x000000190b0472a5 */ /* 0x000fe4000f8e00ff */
[----:B------:R-:W-:Y:S02]  /*6a40*/  @!UP0 USHF.L.U32 UR10, UR51, 0x6, URZ ;  /* 0x00000006330a8899 */ /* 0x000fe400080006ff */
[----:B------:R-:W-:Y:S02]  /*6a50*/  @!UP0 UIADD3 UR8, UPT, UPT, UR28, 0x400, URZ ;  /* 0x000004001c088890 */ /* 0x000fe4000fffe0ff */
[----:B------:R-:W-:Y:S02]  /*6a60*/  @!UP0 UIADD3 UR9, UPT, UPT, UR28, 0x290, URZ ;  /* 0x000002901c098890 */ /* 0x000fe4000fffe0ff */
[----:B------:R-:W-:Y:S02]  /*6a70*/  UIADD3 UR51, UPT, UPT, UR15, UR7, URZ ;  /* 0x000000070f337290 */ /* 0x000fe4000fffe0ff */
[----:B------:R-:W-:Y:S01]  /*6a80*/  UIADD3 UR49, UPT, UPT, UR16, UR63, URZ ;  /* 0x0000003f10317290 */ /* 0x000fe2000fffe0ff */
[----:B------:R-:W-:Y:S02]  /*6a90*/  @!UP0 UMOV UR4, UR5 ;  /* 0x0000000500048c82 */ /* 0x000fe40008000000 */
[----:B------:R-:W-:Y:S04]  /*6aa0*/  @!UP0 USHF.R.U32.HI UR4, URZ, UR26, UR4 ;  /* 0x0000001aff048299 */ /* 0x000fe80008011604 */
[----:B------:R-:W-:Y:S02]  /*6ab0*/  @!UP0 USEL UR12, UR11, UR4, !UP1 ;  /* 0x000000040b0c8287 */ /* 0x000fe4000c800000 */
[----:B------:R-:W-:Y:S02]  /*6ac0*/  @!UP0 UISETP.NE.AND UP1, UPT, UR27, 0x1, UPT ;  /* 0x000000011b00888c */ /* 0x000fe4000bf25270 */
[----:B--2---:R-:W-:Y:S07]  /*6ad0*/  UIMAD.WIDE.U32 UR4, UR12, UR20, URZ ;  /* 0x000000140c0472a5 */ /* 0x004fee000f8e00ff */
[----:B------:R-:W-:Y:S02]  /*6ae0*/  @!UP0 UMOV UR4, UR5 ;  /* 0x0000000500048c82 */ /* 0x000fe40008000000 */
[----:B------:R-:W-:Y:S04]  /*6af0*/  @!UP0 USHF.R.U32.HI UR4, URZ, UR21, UR4 ;  /* 0x00000015ff048299 */ /* 0x000fe80008011604 */
[----:B------:R-:W-:Y:S02]  /*6b00*/  @!UP0 USEL UR13, UR12, UR4, !UP1 ;  /* 0x000000040c0d8287 */ /* 0x000fe4000c800000 */
[----:B------:R-:W-:Y:S02]  /*6b10*/  @!UP0 UISETP.NE.AND UP1, UPT, UR22, 0x1, UPT ;  /* 0x000000011600888c */ /* 0x000fe4000bf25270 */
[----:B------:R-:W-:Y:S07]  /*6b20*/  UIMAD.WIDE.U32 UR4, UR13, UR23, URZ ;  /* 0x000000170d0472a5 */ /* 0x000fee000f8e00ff */
[----:B------:R-:W-:Y:S02]  /*6b30*/  @!UP0 UMOV UR4, UR5 ;  /* 0x0000000500048c82 */ /* 0x000fe40008000000 */
[----:B----4-:R-:W-:Y:S01]  /*6b40*/  @!UP0 USHF.R.U32.HI UR4, URZ, UR6, UR4 ;  /* 0x00000006ff048299 */ /* 0x010fe20008011604 */
[----:B------:R-:W-:Y:S01]  /*6b50*/  @!P1 R2UR UR6, R0 ;  /* 0x00000000000692ca */ /* 0x000fe200000e0000 */
[----:B------:R-:W-:Y:S02]  /*6b60*/  @!P1 IMAD.X R0, RZ, RZ, R13, P0 ;  /* 0x000000ffff009224 */ /* 0x000fe400000e060d */
[----:B------:R-:W-:Y:S02]  /*6b70*/  @!UP0 USEL UR14, UR13, UR4, !UP1 ;  /* 0x000000040d0e8287 */ /* 0x000fe4000c800000 */
[----:B------:R-:W-:Y:S02]  /*6b80*/  @!UP0 UIADD3 UR4, UPT, UPT, -UR12, URZ, URZ ;  /* 0x000000ff0c048290 */ /* 0x000fe4000fffe1ff */
[----:B------:R-:W-:Y:S02]  /*6b90*/  @!UP0 UIADD3 UR5, UPT, UPT, -UR14, URZ, URZ ;  /* 0x000000ff0e058290 */ /* 0x000fe4000fffe1ff */
[----:B------:R-:W-:Y:S02]  /*6ba0*/  @!UP0 UIMAD UR11, UR24, UR4, UR11 ;  /* 0x00000004180b82a4 */ /* 0x000fe4000f8e020b */
[----:B------:R-:W-:Y:S02]  /*6bb0*/  @!UP0 UIADD3 UR4, UPT, UPT, -UR13, URZ, URZ ;  /* 0x000000ff0d048290 */ /* 0x000fe4000fffe1ff */
[----:B------:R-:W-:Y:S01]  /*6bc0*/  @!UP0 UIMAD UR13, UR22, UR5, UR13 ;  /* 0x00000005160d82a4 */ /* 0x000fe2000f8e020d */
[----:B------:R-:W-:Y:S01]  /*6bd0*/  @!P1 R2UR UR5, R3 ;  /* 0x00000000030592ca */ /* 0x000fe200000e0000 */
[----:B------:R-:W-:Y:S02]  /*6be0*/  @!UP0 UIMAD UR12, UR27, UR4, UR12 ;  /* 0x000000041b0c82a4 */ /* 0x000fe4000f8e020c */
[----:B------:R-:W-:Y:S01]  /*6bf0*/  @!UP0 UPRMT UR6, UR6, 0x5410, URZ ;  /* 0x0000541006068896 */ /* 0x000fe200080000ff */
[----:B------:R-:W-:Y:S01]  /*6c00*/  @!P1 R2UR UR4, R0 ;  /* 0x00000000000492ca */ /* 0x000fe200000e0000 */
[----:B------:R-:W-:Y:S01]  /*6c10*/  VOTEU.ALL UP0, P1 ;  /* 0x0000000000ff7886 */ /* 0x000fe20000800000 */
[----:B------:R-:W-:Y:S07]  /*6c20*/  UPLOP3.LUT UP1, UPT, UPT, UPT, UPT, 0x80, 0x8 ;  /* 0x000000000008789c */ /* 0x000fee0003f2f070 */
[----:B------:R-:W-:Y:S04]  /*6c30*/  IMAD.U32 R4, RZ, RZ, UR5 ;  /* 0x00000005ff047e24 */ /* 0x000fe8000f8e00ff */
[----:B------:R-:W-:Y:S01]  /*6c40*/  IMAD.U32 R5, RZ, RZ, UR4 ;  /* 0x00000004ff057e24 */ /* 0x000fe2000f8e00ff */
[----:B------:R-:W-:Y:S04]  /*6c50*/  @!P1 R2UR UR4, R4 ;  /* 0x00000000040492ca */ /* 0x000fe800000e0000 */
[----:B------:R-:W-:Y:S11]  /*6c60*/  @!P1 R2UR UR5, R5 ;  /* 0x00000000050592ca */ /* 0x000ff600000e0000 */
[----:B------:R-:W-:Y:S02]  /*6c70*/  @!UPT UIADD3 URZ, UPT, UPT, URZ, URZ, URZ ;  /* 0x000000fffffff290 */ /* 0x000fe4000fffe0ff */
[----:B------:R1:W-:Y:S01]  /*6c80*/  @!UP0 UTMALDG.5D.IM2COL [UR8], [UR4], UR6 ;  /* 0x00000008040083b4 */ /* 0x0003e20008060006 */
[----:B------:R1:W-:Y:S01]  /*6c90*/  @!P1 SYNCS.ARRIVE.TRANS64.RED.A0TR RZ, [UR28+0x290], R2 ;  /* 0x00029002ffff99a7 */ /* 0x0003e2000830041c */
[----:B------:R-:W-:Y:S01]  /*6ca0*/  SYNCS.ARRIVE.TRANS64.RED.A1T0 RZ, [UR38], RZ ;  /* 0x000000ffffff79a7 */ /* 0x000fe20008100426 */
[----:B------:R-:W-:Y:S05]  /*6cb0*/  BRA.U UP3, `(.L_x_124) ;  /* 0xfffffff503307547 */ /* 0x000fea000b83ffff */
[----:B------:R-:W-:Y:S07]  /*6cc0*/  MOV R0, UR28 ;  /* 0x0000001c00007c02 */ /* 0x000fee0008000f00 */
.L_x_125:
[----:B-1----:R-:W-:-:S04]  /*6cd0*/  SHF.L.U32 R2, R10, 0x1f, RZ ;  /* 0x0000001f0a027819 */ /* 0x002fc800000006ff */
[----:B------:R1:W2:Y:S03]  /*6ce0*/  SYNCS.PHASECHK.TRANS64.TRYWAIT P0, [R0+URZ+0x298], R2 ;  /* 0x00029802000075a7 */ /* 0x0002a600080011ff */
[----:B--2---:R-:W-:Y:S05]  /*6cf0*/  @!P0 NANOSLEEP.SYNCS 0x989680 ;  /* 0x009896800000895d */ /* 0x004fea0003900000 */
[----:B------:R-:W2:Y:S02]  /*6d00*/  @!P0 SYNCS.PHASECHK.TRANS64 P0, [R0+URZ+0x298], R2 ;  /* 0x00029802000085a7 */ /* 0x000ea400080010ff */
[----:B--23--:R-:W-:Y:S05]  /*6d10*/  @P0 EXIT ;  /* 0x000000000000094d */ /* 0x00cfea0003800000 */
[----:B------:R-:W-:Y:S05]  /*6d20*/  BRA `(.L_x_125) ;  /* 0xfffffffc00e87947 */ /* 0x000fea000383ffff */
.L_x_116:
[----:B------:R-:W-:-:S06]  /*6d30*/  UISETP.GE.AND UP0, UPT, UR18, 0x4, UPT ;  /* 0x000000041200788c */ /* 0x000fcc000bf06270 */
[----:B------:R-:W-:-:S13]  /*6d40*/  PLOP3.LUT P0, PT, PT, PT, UP0, 0x80, 0x8 ;  /* 0x000000000008781c */ /* 0x000fda0003f0f008 */
[----:B-1----:R-:W-:Y:S05]  /*6d50*/  @!P0 EXIT ;  /* 0x000000000000894d */ /* 0x002fea0003800000 */
[----:B------:R-:W1:Y:S08]  /*6d60*/  S2UR UR4, SR_CgaCtaId ;  /* 0x00000000000479c3 */ /* 0x000e700000008800 */
[----:B------:R-:W-:Y:S01]  /*6d70*/  BAR.SYNC.DEFER_BLOCKING 0x6, 0xa0 ;  /* 0x0182800000007b1d */ /* 0x000fe20000010000 */
[C---:B------:R-:W-:Y:S01]  /*6d80*/  IMAD.SHL.U32 R4, R131.reuse, 0x40, RZ ;  /* 0x0000004083047824 */ /* 0x040fe200078e00ff */
[----:B------:R-:W-:Y:S01]  /*6d90*/  CS2R R140, SRZ ;  /* 0x00000000008c7805 */ /* 0x000fe2000001ff00 */
[----:B------:R-:W-:-:S02]  /*6da0*/  IMAD.SHL.U32 R144, R131, 0x8, RZ ;  /* 0x0000000883907824 */ /* 0x000fc400078e00ff */
[C---:B------:R-:W-:Y:S01]  /*6db0*/  IMAD.SHL.U32 R149, R131.reuse, 0x10, RZ ;  /* 0x0000001083957824 */ /* 0x040fe200078e00ff */
[----:B------:R-:W-:Y:S01]  /*6dc0*/  UMOV UR44, 0x400 ;  /* 0x00000400002c7882 */ /* 0x000fe20000000000 */
[----:B------:R-:W-:Y:S01]  /*6dd0*/  LOP3.LUT R5, R4, 0x180, RZ, 0xc0, !PT ;  /* 0x0000018004057812 */ /* 0x000fe200078ec0ff */
[----:B------:R-:W2:Y:S01]  /*6de0*/  LDC.64 R136, c[0x0][0x988] ;  /* 0x00026200ff887b82 */ /* 0x000ea20000000a00 */
[----:B------:R-:W-:Y:S01]  /*6df0*/  IMAD.U32 R69, R131, 0x10000, RZ ;  /* 0x0001000083457824 */ /* 0x000fe200078e00ff */
[----:B------:R-:W-:Y:S01]  /*6e00*/  LOP3.LUT R143, R149, 0x20, RZ, 0xc0, !PT ;  /* 0x00000020958f7812 */ /* 0x000fe200078ec0ff */
[----:B------:R-:W-:Y:S01]  /*6e10*/  IMAD.MOV.U32 R68, RZ, RZ, RZ ;  /* 0x000000ffff447224 */ /* 0x000fe200078e00ff */
[----:B------:R-:W-:Y:S01]  /*6e20*/  LOP3.LUT R144, R5, 0x30, R144, 0xf8, !PT ;  /* 0x0000003005907812 */ /* 0x000fe200078ef890 */
[----:B------:R-:W-:Y:S01]  /*6e30*/  IMAD.MOV.U32 R142, RZ, RZ, RZ ;  /* 0x000000ffff8e7224 */ /* 0x000fe200078e00ff */
[----:B------:R-:W-:Y:S01]  /*6e40*/  LOP3.LUT R149, R149, 0x40, RZ, 0xc0, !PT ;  /* 0x0000004095957812 */ /* 0x000fe200078ec0ff */
[----:B------:R-:W3:Y:S01]  /*6e50*/  LDCU UR48, c[0x0][0x370] ;  /* 0x00006e00ff3077ac */ /* 0x000ee20008000800 */
[----:B------:R-:W4:Y:S01]  /*6e60*/  LDC.64 R138, c[0x0][0x990] ;  /* 0x00026400ff8a7b82 */ /* 0x000f220000000a00 */
[----:B------:R-:W-:-:S02]  /*6e70*/  LOP3.LUT R144, R144, 0x1e40, R4, 0xf8, !PT ;  /* 0x00001e4090907812 */ /* 0x000fc400078ef804 */
[----:B------:R-:W-:Y:S01]  /*6e80*/  LOP3.LUT R69, R69, 0x600000, RZ, 0xc0, !PT ;  /* 0x0060000045457812 */ /* 0x000fe200078ec0ff */
[----:B------:R-:W2:Y:S01]  /*6e90*/  LDCU UR42, c[0x0][0xc0c] ;  /* 0x00018180ff2a77ac */ /* 0x000ea20008000800 */
[----:B-1----:R-:W-:-:S03]  /*6ea0*/  ULEA UR44, UR4, UR44, 0x18 ;  /* 0x0000002c042c7291 */ /* 0x002fc6000f8ec0ff */
[----:B------:R-:W1:Y:S01]  /*6eb0*/  LDC.64 R134, c[0x0][0x9b0] ;  /* 0x00026c00ff867b82 */ /* 0x000e620000000a00 */
[----:B------:R-:W1:Y:S02]  /*6ec0*/  LDCU UR38, c[0x0][0xc30] ;  /* 0x00018600ff2677ac */ /* 0x000e640008000800 */
[----:B------:R-:W-:Y:S01]  /*6ed0*/  VIADD R150, R144, UR44 ;  /* 0x0000002c90967c36 */ /* 0x000fe20008000000 */
[----:B------:R-:W-:Y:S02]  /*6ee0*/  UIADD3 UR4, UPT, UPT, UR44, 0x2400, URZ ;  /* 0x000024002c047890 */ /* 0x000fe4000fffe0ff */
[----:B------:R-:W3:Y:S02]  /*6ef0*/  LDS R2, [UR44+0x300] ;  /* 0x0003002cff027984 */ /* 0x000ee40008000800 */
[----:B------:R-:W1:Y:S01]  /*6f00*/  LDC.64 R132, c[0x0][0x9a8] ;  /* 0x00026a00ff847b82 */ /* 0x000e620000000a00 */
[--C-:B------:R-:W-:Y:S01]  /*6f10*/  IADD3 R143, PT, PT, -R143, 0x400, R150.reuse ;  /* 0x000004008f8f7810 */ /* 0x100fe20007ffe196 */
[----:B------:R-:W1:Y:S01]  /*6f20*/  LDCU.64 UR60, c[0x0][0x988] ;  /* 0x00013100ff3c77ac */ /* 0x000e620008000a00 */
[----:B------:R-:W-:Y:S01]  /*6f30*/  IADD3 R150, PT, PT, -R149, 0x400, R150 ;  /* 0x0000040095967810 */ /* 0x000fe20007ffe196 */
[----:B------:R-:W-:-:S02]  /*6f40*/  IMAD.U32 R151, RZ, RZ, UR4 ;  /* 0x00000004ff977e24 */ /* 0x000fc4000f8e00ff */
[----:B------:R-:W-:Y:S01]  /*6f50*/  IMAD.IADD R149, R143, 0x1, -R149 ;  /* 0x000000018f957824 */ /* 0x000fe200078e0a95 */
[----:B------:R-:W1:Y:S01]  /*6f60*/  LDCU.64 UR40, c[0x0][0xc28] ;  /* 0x00018500ff2877ac */ /* 0x000e620008000a00 */
[----:B------:R-:W1:Y:S01]  /*6f70*/  LDCU.128 UR52, c[0x0][0xc10] ;  /* 0x00018200ff3477ac */ /* 0x000e620008000c00 */
[----:B------:R-:W1:Y:S01]  /*6f80*/  LDCU.128 UR56, c[0x0][0xb80] ;  /* 0x00017000ff3877ac */ /* 0x000e620008000c00 */
[----:B------:R-:W1:Y:S01]  /*6f90*/  LDCU UR47, c[0x0][0x374] ;  /* 0x00006e80ff2f77ac */ /* 0x000e620008000800 */
[----:B------:R-:W-:Y:S01]  /*6fa0*/  UIADD3 UR62, UPT, UPT, UR44, 0x400, URZ ;  /* 0x000004002c3e7890 */ /* 0x000fe2000fffe0ff */
[C---:B---3--:R-:W-:Y:S01]  /*6fb0*/  VIADD R3, R2.reuse, 0x40 ;  /* 0x0000004002037836 */ /* 0x048fe20000000000 */
[----:B------:R-:W-:-:S04]  /*6fc0*/  LOP3.LUT R2, R2, 0xffff, RZ, 0xc0, !PT ;  /* 0x0000ffff02027812 */ /* 0x000fc800078ec0ff */
[----:B------:R-:W-:-:S05]  /*6fd0*/  LOP3.LUT R3, R3, 0xffff, RZ, 0xc0, !PT ;  /* 0x0000ffff03037812 */ /* 0x000fca00078ec0ff */
[----:B-12-4-:R3:W-:Y:S02]  /*6fe0*/  STL.64 [R1], R2 ;  /* 0x0000000201007387 */ /* 0x0167e40000100a00 */
.L_x_143:
[----:B---3--:R-:W-:Y:S04]  /*6ff0*/  SHF.L.U32 R2, R141, 0x1f, RZ ;  /* 0x0000001f8d027819 */ /* 0x008fe800000006ff */
[----:B-1----:R-:W1:Y:S02]  /*7000*/  SYNCS.PHASECHK.TRANS64.TRYWAIT P0, [UR44+0x2b0], R2 ;  /* 0x0002b002ff0075a7 */ /* 0x002e64000800112c */
[----:B-12---:R-:W-:Y:S05]  /*7010*/  @!P0 BRA `(.L_x_126) ;  /* 0x0000003800788947 */ /* 0x006fea0003800000 */
.L_x_249:
[----:B-1----:R-:W-:Y:S01]  /*7020*/  LEA R2, R68, UR43, 0x2 ;  /* 0x0000002b44027c11 */ /* 0x002fe2000f8e10ff */
[----:B------:R-:W1:Y:S01]  /*7030*/  LDS.128 R4, [UR44+0x2f0] ;  /* 0x0002f02cff047984 */ /* 0x000e620008000c00 */
[----:B------:R-:W-:Y:S02]  /*7040*/  UIADD3 UR4, UPT, UPT, UR44, 0x2b8, URZ ;  /* 0x000002b82c047890 */ /* 0x000fe4000fffe0ff */
[----:B------:R-:W-:Y:S01]  /*7050*/  UISETP.GE.AND UP0, UPT, UR39, 0x1, UPT ;  /* 0x000000012700788c */ /* 0x000fe2000bf06270 */
[----:B------:R-:W-:Y:S01]  /*7060*/  @!PT LDS RZ, [RZ] ;  /* 0x00000000fffff984 */ /* 0x000fe20000000800 */
[----:B------:R-:W-:Y:S01]  /*7070*/  @!PT LDS RZ, [RZ] ;  /* 0x00000000fffff984 */ /* 0x000fe20000000800 */
[----:B------:R-:W-:Y:S01]  /*7080*/  @!PT LDS RZ, [RZ] ;  /* 0x00000000fffff984 */ /* 0x000fe20000000800 */
[----:B------:R-:W-:Y:S01]  /*7090*/  @!PT LDS RZ, [RZ] ;  /* 0x00000000fffff984 */ /* 0x000fe20000000800 */
[----:B------:R2:W-:Y:S06]  /*70a0*/  MEMBAR.ALL.CTA ;  /* 0x0000000000007992 */ /* 0x0005ec0000008000 */
[----:B--2---:R-:W2:Y:S01]  /*70b0*/  FENCE.VIEW.ASYNC.S ;  /* 0x00000000000073c6 */ /* 0x004ea20000000000 */
[----:B------:R-:W-:Y:S09]  /*70c0*/  UPRMT UR4, URZ, 0x654, UR4 ;  /* 0x00000654ff047896 */ /* 0x000ff20008000004 */
[----:B--2---:R-:W-:Y:S01]  /*70d0*/  SYNCS.ARRIVE.TRANS64.RED.A1T0 RZ, [UR4], RZ ;  /* 0x000000ffffff79a7 */ /* 0x004fe20008100404 */
[----:B------:R-:W5:Y:S01]  /*70e0*/  LDL R2, [R2] ;  /* 0x0000000002027983 */ /* 0x000f620000100800 */
[----:B-1----:R-:W-:Y:S11]  /*70f0*/  LOP3.LUT P0, RZ, R6, 0x1, RZ, 0xc0, !PT ;  /* 0x0000000106ff7812 */ /* 0x002ff6000780c0ff */
[----:B------:R-:W-:Y:S02]  /*7100*/  @!UPT UIADD3 URZ, UPT, UPT, URZ, URZ, URZ ;  /* 0x000000fffffff290 */ /* 0x000fe4000fffe0ff */
[----:B------:R-:W-:Y:S01]  /*7110*/  VOTEU.ANY UP1, P0 ;  /* 0x0000000000ff7886 */ /* 0x000fe20000020100 */
[----:B------:R-:W-:Y:S01]  /*7120*/  PLOP3.LUT P0, PT, PT, PT, UP1, 0x80, 0x8 ;  /* 0x000000000008781c */ /* 0x000fe20003f0f018 */
[----:B------:R-:W-:Y:S11]  /*7130*/  UP2UR UR46, UPR, URZ, 0x2 ;  /* 0x00000002ff2e7883 */ /* 0x000ff60008000000 */
[----:B------:R-:W-:Y:S01]  /*7140*/  @!UPT UIADD3 URZ, UPT, UPT, URZ, URZ, URZ ;  /* 0x000000fffffff290 */ /* 0x000fe2000fffe0ff */
[----:B------:R-:W-:Y:S02]  /*7150*/  @P0 MOV R3, R4 ;  /* 0x0000000400030202 */ /* 0x000fe40000000f00 */
[----:B------:R-:W-:Y:S02]  /*7160*/  @P0 LOP3.LUT R0, R5, 0xffff, RZ, 0xc0, !PT ;  /* 0x0000ffff05000812 */ /* 0x000fe400078ec0ff */
[----:B------:R-:W-:Y:S02]  /*7170*/  @P0 R2UR UR5, R3 ;  /* 0x00000000030502ca */ /* 0x000fe400000e0000 */
[----:B------:R-:W-:Y:S11]  /*7180*/  @P0 R2UR UR4, R0 ;  /* 0x00000000000402ca */ /* 0x000ff600000e0000 */
[----:B------:R-:W-:Y:S02]  /*7190*/  @UP1 UMOV UR37, UR5 ;  /* 0x0000000500251c82 */ /* 0x000fe40008000000 */
[----:B------:R-:W-:Y:S01]  /*71a0*/  @UP1 UMOV UR36, UR4 ;  /* 0x0000000400241c82 */ /* 0x000fe20008000000 */
[----:B------:R-:W-:Y:S05]  /*71b0*/  BRA.U !UP0, `(.L_x_127) ;  /* 0x0000000108cc7547 */ /* 0x000fea000b800000 */
[----:B------:R-:W1:Y:S01]  /*71c0*/  LDCU UR9, c[0x0][0xc20] ;  /* 0x00018400ff0977ac */ /* 0x000e620008000800 */
[----:B------:R-:W-:Y:S02]  /*71d0*/  UIMAD.WIDE.U32 UR4, UR47, UR55, URZ ;  /* 0x000000372f0472a5 */ /* 0x000fe4000f8e00ff */
[----:B------:R-:W-:Y:S02]  /*71e0*/  UIMAD.WIDE.U32 UR6, UR48, UR52, URZ ;  /* 0x00000034300672a5 */ /* 0x000fe4000f8e00ff */
[----:B------:R-:W-:Y:S02]  /*71f0*/  UIMAD.WIDE.U32 UR10, UR36, UR55, URZ ;  /* 0x00000037240a72a5 */ /* 0x000fe4000f8e00ff */
[----:B------:R-:W-:Y:S02]  /*7200*/  UISETP.NE.AND UP0, UPT, UR54, 0x1, UPT ;  /* 0x000000013600788c */ /* 0x000fe4000bf05270 */
[----:B------:R-:W-:Y:S02]  /*7210*/  UISETP.NE.AND UP1, UPT, UR42, 0x1, UPT ;  /* 0x000000012a00788c */ /* 0x000fe4000bf25270 */
[----:B------:R-:W-:Y:S02]  /*7220*/  UISETP.NE.AND UP2, UPT, UR39, 0x1, UPT ;  /* 0x000000012700788c */ /* 0x000fe4000bf45270 */
[----:B------:R-:W-:Y:S01]  /*7230*/  UIMAD.WIDE.U32 UR12, UR37, UR52, URZ ;  /* 0x00000034250c72a5 */ /* 0x000fe2000f8e00ff */
[----:B------:R-:W-:Y:S01]  /*7240*/  UMOV UR4, UR5 ;  /* 0x0000000500047c82 */ /* 0x000fe20008000000 */
[----:B------:R-:W-:Y:S01]  /*7250*/  UMOV UR6, UR11 ;  /* 0x0000000b00067c82 */ /* 0x000fe20008000000 */
[----:B-1----:R-:W-:Y:S03]  /*7260*/  USHF.R.U32.HI UR8, URZ, UR9, UR4 ;  /* 0x00000009ff087299 */ /* 0x002fe60008011604 */
[----:B------:R-:W-:Y:S02]  /*7270*/  UMOV UR4, UR7 ;  /* 0x0000000700047c82 */ /* 0x000fe40008000000 */
[----:B------:R-:W-:Y:S02]  /*7280*/  USHF.R.U32.HI UR5, URZ, UR53, UR4 ;  /* 0x00000035ff057299 */ /* 0x000fe40008011604 */
[----:B------:R-:W-:Y:S02]  /*7290*/  USEL UR4, UR47, UR8, !UP0 ;  /* 0x000000082f047287 */ /* 0x000fe4000c000000 */
[----:B------:R-:W-:Y:S02]  /*72a0*/  USHF.R.U32.HI UR8, URZ, UR9, UR6 ;  /* 0x00000009ff087299 */ /* 0x000fe40008011606 */
[----:B------:R-:W-:Y:S02]  /*72b0*/  UIMAD.WIDE.U32 UR6, UR4, UR40, URZ ;  /* 0x00000028040672a5 */ /* 0x000fe4000f8e00ff */
[----:B------:R-:W-:Y:S02]  /*72c0*/  USEL UR9, UR48, UR5, !UP1 ;  /* 0x0000000530097287 */ /* 0x000fe4000c800000 */
[----:B------:R-:W-:Y:S02]  /*72d0*/  USEL UR8, UR36, UR8, !UP0 ;  /* 0x0000000824087287 */ /* 0x000fe4000c000000 */
[----:B------:R-:W-:Y:S01]  /*72e0*/  UIMAD.WIDE.U32 UR10, UR9, UR40, URZ ;  /* 0x00000028090a72a5 */ /* 0x000fe2000f8e00ff */
[----:B------:R-:W-:Y:S01]  /*72f0*/  UMOV UR6, UR7 ;  /* 0x0000000700067c82 */ /* 0x000fe20008000000 */
[----:B------:R-:W-:Y:S01]  /*7300*/  UMOV UR5, UR13 ;  /* 0x0000000d00057c82 */ /* 0x000fe20008000000 */
[----:B------:R-:W-:Y:S02]  /*7310*/  @UP2 USHF.R.U32.HI UR4, URZ, UR41, UR6 ;  /* 0x00000029ff042299 */ /* 0x000fe40008011606 */
[----:B------:R-:W-:Y:S02]  /*7320*/  USHF.R.U32.HI UR5, URZ, UR53, UR5 ;  /* 0x00000035ff057299 */ /* 0x000fe40008011605 */
[----:B------:R-:W-:Y:S02]  /*7330*/  UIMAD UR4, UR39, UR4, URZ ;  /* 0x00000004270472a4 */ /* 0x000fe4000f8e02ff */
[----:B------:R-:W-:Y:S02]  /*7340*/  USEL UR5, UR37, UR5, !UP1 ;  /* 0x0000000525057287 */ /* 0x000fe4000c800000 */
[----:B------:R-:W-:Y:S01]  /*7350*/  UISETP.GE.AND UP0, UPT, UR8, UR4, UPT ;  /* 0x000000040800728c */ /* 0x000fe2000bf06270 */
[----:B------:R-:W-:Y:S01]  /*7360*/  UMOV UR6, UR11 ;  /* 0x0000000b00067c82 */ /* 0x000fe20008000000 */
[----:B------:R-:W-:Y:S02]  /*7370*/  UIMAD.WIDE.U32 UR10, UR8, UR40, URZ ;  /* 0x00000028080a72a5 */ /* 0x000fe4000f8e00ff */
[----:B------:R-:W-:Y:S04]  /*7380*/  @UP2 USHF.R.U32.HI UR9, URZ, UR41, UR6 ;  /* 0x00000029ff092299 */ /* 0x000fe80008011606 */
[----:B------:R-:W-:Y:S01]  /*7390*/  UIMAD UR6, UR39, UR9, URZ ;  /* 0x00000009270672a4 */ /* 0x000fe2000f8e02ff */
[----:B------:R-:W-:Y:S03]  /*73a0*/  UMOV UR4, UR11 ;  /* 0x0000000b00047c82 */ /* 0x000fe60008000000 */
[----:B------:R-:W-:Y:S02]  /*73b0*/  UISETP.GE.OR UP0, UPT, UR5, UR6, UP0 ;  /* 0x000000060500728c */ /* 0x000fe40008706670 */
[----:B------:R-:W-:Y:S02]  /*73c0*/  USHF.R.U32.HI UR4, URZ, UR41, UR4 ;  /* 0x00000029ff047299 */ /* 0x000fe40008011604 */
[----:B------:R-:W-:Y:S02]  /*73d0*/  UIMAD.WIDE.U32 UR6, UR5, UR40, URZ ;  /* 0x00000028050672a5 */ /* 0x000fe4000f8e00ff */
[----:B------:R-:W-:Y:S02]  /*73e0*/  USEL UR11, UR8, UR4, !UP2 ;  /* 0x00000004080b7287 */ /* 0x000fe4000d000000 */
[----:B------:R-:W-:Y:S02]  /*73f0*/  UIADD3 UR6, UPT, UPT, -UR5, URZ, URZ ;  /* 0x000000ff05067290 */ /* 0x000fe4000fffe1ff */
[----:B------:R-:W-:Y:S02]  /*7400*/  UIADD3 UR10, UPT, UPT, -UR11, URZ, URZ ;  /* 0x000000ff0b0a7290 */ /* 0x000fe4000fffe1ff */
[----:B------:R-:W-:Y:S02]  /*7410*/  UIMAD UR6, UR42, UR6, UR37 ;  /* 0x000000062a0672a4 */ /* 0x000fe4000f8e0225 */
[----:B------:R-:W-:Y:S01]  /*7420*/  UIMAD UR10, UR39, UR10, UR8 ;  /* 0x0000000a270a72a4 */ /* 0x000fe2000f8e0208 */
[----:B------:R-:W-:Y:S01]  /*7430*/  @!UP0 UMOV UR4, UR7 ;  /* 0x0000000700048c82 */ /* 0x000fe20008000000 */
[----:B------:R-:W-:Y:S02]  /*7440*/  UIADD3 UR7, UPT, UPT, -UR8, URZ, URZ ;  /* 0x000000ff08077290 */ /* 0x000fe4000fffe1ff */
[----:B------:R-:W-:Y:S04]  /*7450*/  @!UP0 USHF.R.U32.HI UR4, URZ, UR41, UR4 ;  /* 0x00000029ff048299 */ /* 0x000fe80008011604 */
[----:B------:R-:W-:Y:S04]  /*7460*/  @!UP0 USEL UR4, UR5, UR4, !UP2 ;  /* 0x0000000405048287 */ /* 0x000fe8000d000000 */
[----:B------:R-:W-:Y:S02]  /*7470*/  @!UP0 UIMAD UR9, UR9, UR10, UR4 ;  /* 0x0000000a090982a4 */ /* 0x000fe4000f8e0204 */
[----:B------:R-:W-:Y:S02]  /*7480*/  @!UP0 UIADD3 UR10, UPT, UPT, UR11, -UR4, URZ ;  /* 0x800000040b0a8290 */ /* 0x000fe4000fffe0ff */
[----:B------:R-:W-:Y:S02]  /*7490*/  UIMAD UR4, UR54, UR7, UR36 ;  /* 0x00000007360472a4 */ /* 0x000fe4000f8e0224 */
[----:B------:R-:W-:Y:S03]  /*74a0*/  @!UP0 UIMAD UR8, UR10, UR39, UR5 ;  /* 0x000000270a0882a4 */ /* 0x000fe6000f8e0205 */
[----:B------:R-:W-:Y:S02]  /*74b0*/  @!UP0 UMOV UR5, UR9 ;  /* 0x0000000900058c82 */ /* 0x000fe40008000000 */
[----:B------:R-:W-:Y:S02]  /*74c0*/  UIMAD UR37, UR5, UR42, UR6 ;  /* 0x0000002a052572a4 */ /* 0x000fe4000f8e0206 */
[----:B------:R-:W-:Y:S11]  /*74d0*/  UIMAD UR36, UR8, UR54, UR4 ;  /* 0x00000036082472a4 */ /* 0x000ff6000f8e0204 */
[----:B------:R-:W-:Y:S01]  /*74e0*/  @!UPT UIADD3 URZ, UPT, UPT, URZ, URZ, URZ ;  /* 0x000000fffffff290 */ /* 0x000fe2000fffe0ff */
.L_x_127:
[----:B------:R-:W-:Y:S01]  /*74f0*/  UISETP.NE.AND UP0, UPT, UR38, 0x1, UPT ;  /* 0x000000012600788c */ /* 0x000fe2000bf05270 */
[----:B------:R-:W-:Y:S04]  /*7500*/  @P0 SHF.R.U32.HI R4, RZ, 0x10, R5 ;  /* 0x00000010ff040819 */ /* 0x000fe80000011605 */
[----:B------:R-:W-:Y:S06]  /*7510*/  @P0 R2UR UR50, R4 ;  /* 0x00000000043202ca */ /* 0x000fec00000e0000 */
[----:B------:R-:W1:Y:S01]  /*7520*/  @!UP0 LDCU.128 UR12, c[0x0][0xc10] ;  /* 0x00018200ff0c87ac */ /* 0x000e620008000c00 */
[----:B------:R-:W2:Y:S01]  /*7530*/  @!UP0 LDCU UR5, c[0x0][0xc0c] ;  /* 0x00018180ff0587ac */ /* 0x000ea20008000800 */
[----:B------:R-:W3:Y:S01]  /*7540*/  @!UP0 LDCU UR10, c[0x0][0xc20] ;  /* 0x00018400ff0a87ac */ /* 0x000ee20008000800 */
[----:B-1----:R-:W-:Y:S02]  /*7550*/  UIMAD.WIDE.U32 UR8, UR37, UR12, URZ ;  /* 0x0000000c250872a5 */ /* 0x002fe4000f8e00ff */
[----:B------:R-:W-:Y:S02]  /*7560*/  UIMAD.WIDE.U32 UR6, UR36, UR15, URZ ;  /* 0x0000000f240672a5 */ /* 0x000fe4000f8e00ff */
[----:B------:R-:W-:Y:S03]  /*7570*/  @!UP0 UISETP.NE.AND UP1, UPT, UR14, 0x1, UPT ;  /* 0x000000010e00888c */ /* 0x000fe6000bf25270 */
[----:B------:R-:W-:Y:S01]  /*7580*/  @!UP0 UMOV UR4, UR9 ;  /* 0x0000000900048c82 */ /* 0x000fe20008000000 */
[----:B--2---:R-:W-:Y:S02]  /*7590*/  @!UP0 UISETP.NE.AND UP2, UPT, UR5, 0x1, UPT ;  /* 0x000000010500888c */ /* 0x004fe4000bf45270 */
[----:B------:R-:W-:Y:S01]  /*75a0*/  @!UP0 USHF.R.U32.HI UR4, URZ, UR13, UR4 ;  /* 0x0000000dff048299 */ /* 0x000fe20008011604 */
[----:B------:R-:W-:Y:S02]  /*75b0*/  @!UP0 UMOV UR6, UR7 ;  /* 0x0000000700068c82 */ /* 0x000fe40008000000 */
[----:B---3--:R-:W-:Y:S02]  /*75c0*/  @!UP0 USHF.R.U32.HI UR6, URZ, UR10, UR6 ;  /* 0x0000000aff068299 */ /* 0x008fe40008011606 */
[----:B------:R-:W-:Y:S02]  /*75d0*/  @!UP0 USEL UR7, UR37, UR4, !UP2 ;  /* 0x0000000425078287 */ /* 0x000fe4000d000000 */
[----:B------:R-:W-:Y:S04]  /*75e0*/  @!UP0 USEL UR6, UR36, UR6, !UP1 ;  /* 0x0000000624068287 */ /* 0x000fe8000c800000 */
[----:B------:R-:W-:Y:S02]  /*75f0*/  @!UP0 UIADD3 UR4, UPT, UPT, -UR7, UR6, URZ ;  /* 0x0000000607048290 */ /* 0x000fe4000fffe1ff */
[----:B------:R-:W-:Y:S02]  /*7600*/  @!UP0 UIADD3 UR6, UPT, UPT, UR7, -UR6, URZ ;  /* 0x8000000607068290 */ /* 0x000fe4000fffe0ff */
[----:B------:R-:W-:Y:S02]  /*7610*/  @!UP0 UIMAD UR37, UR4, UR5, UR37 ;  /* 0x00000005042582a4 */ /* 0x000fe4000f8e0225 */
[----:B------:R-:W-:Y:S02]  /*7620*/  @!UP0 UIMAD UR36, UR6, UR14, UR36 ;  /* 0x0000000e062482a4 */ /* 0x000fe4000f8e0224 */
[----:B------:R-:W-:Y:S09]  /*7630*/  ULOP3.LUT UP0, URZ, UR62, 0x1b0, URZ, 0xc0, !UPT ;  /* 0x000001b03eff7892 */ /* 0x000ff2000f80c0ff */
[----:B------:R-:W-:Y:S05]  /*7640*/  BRA.U !UP0, `(.L_x_128) ;  /* 0x0000000108407547 */ /* 0x000fea000b800000 */
[----:B------:R-:W1:Y:S01]  /*7650*/  LDCU.64 UR8, c[0x4][0x80] ;  /* 0x01001000ff0877ac */ /* 0x000e620008000a00 */
[----:B------:R-:W-:Y:S01]  /*7660*/  MOV R15, 0x0 ;  /* 0x00000000000f7802 */ /* 0x000fe20000000f00 */
[----:B------:R-:W-:Y:S02]  /*7670*/  HFMA2 R12, -RZ, RZ, 0, 5.9604644775390625e-08 ;  /* 0x00000001ff0c7431 */ /* 0x000fe400000001ff */
[----:B------:R-:W-:Y:S02]  /*7680*/  IMAD.MOV.U32 R8, RZ, RZ, 0x70 ;  /* 0x00000070ff087424 */ /* 0x000fe400078e00ff */
[----:B------:R-:W-:Y:S01]  /*7690*/  IMAD.MOV.U32 R13, RZ, RZ, RZ ;  /* 0x000000ffff0d7224 */ /* 0x000fe200078e00ff */
[----:B------:R-:W2:Y:S01]  /*76a0*/  LDCU.64 UR6, c[0x4][0x88] ;  /* 0x01001100ff0677ac */ /* 0x000ea20008000a00 */
[----:B------:R-:W3:Y:S01]  /*76b0*/  LDC.64 R14, c[0x4][R15] ;  /* 0x010000000f0e7b82 */ /* 0x000ee20000000a00 */
[----:B------:R-:W4:Y:S01]  /*76c0*/  LDCU.64 UR4, c[0x4][0x8] ;  /* 0x01000100ff0477ac */ /* 0x000f220008000a00 */
[----:B-1----:R-:W-:Y:S01]  /*76d0*/  MOV R5, UR9 ;  /* 0x0000000900057c02 */ /* 0x002fe20008000f00 */
[----:B------:R-:W-:Y:S01]  /*76e0*/  IMAD.U32 R4, RZ, RZ, UR8 ;  /* 0x00000008ff047e24 */ /* 0x000fe2000f8e00ff */
[----:B--2---:R-:W-:Y:S01]  /*76f0*/  MOV R7, UR7 ;  /* 0x0000000700077c02 */ /* 0x004fe20008000f00 */
[----:B------:R-:W-:Y:S01]  /*7700*/  IMAD.U32 R6, RZ, RZ, UR6 ;  /* 0x00000006ff067e24 */ /* 0x000fe2000f8e00ff */
[----:B----4-:R-:W-:Y:S01]  /*7710*/  MOV R11, UR5 ;  /* 0x00000005000b7c02 */ /* 0x010fe20008000f00 */
[----:B------:R-:W-:Y:S02]  /*7720*/  IMAD.U32 R10, RZ, RZ, UR4 ;  /* 0x00000004ff0a7e24 */ /* 0x000fe4000f8e00ff */
[----:B------:R-:W-:Y:S07]  /*7730*/  LEPC R20, `(.L_x_128) ;  /* 0x000000001014794e */ /* 0x000fee0000000000 */
[----:B---3-5:R-:W-:Y:S05]  /*7740*/  CALL.ABS.NOINC R14 ;  /* 0x000000000e007343 */ /* 0x028fea0003c00000 */
.L_x_128:
[----:B------:R-:W-:Y:S01]  /*7750*/  LOP3.LUT P0, RZ, R151, 0x1b0, RZ, 0xc0, !PT ;  /* 0x000001b097ff7812 */ /* 0x000fe2000780c0ff */
[----:B------:R-:W-:Y:S11]  /*7760*/  BSSY.RECONVERGENT B6, `(.L_x_129) ;  /* 0x0000013000067945 */ /* 0x000ff60003800200 */
[----:B------:R-:W-:Y:S01]  /*7770*/  @!UPT UIADD3 URZ, UPT, UPT, URZ, URZ, URZ ;  /* 0x000000fffffff290 */ /* 0x000fe2000fffe0ff */
[----:B------:R-:W-:Y:S05]  /*7780*/  @!P0 BRA `(.L_x_130) ;  /* 0x0000000000408947 */ /* 0x000fea0003800000 */
        /* <DEDUP_REMOVED lines=16> */
.L_x_130:
[----:B------:R-:W-:Y:S05]  /*7890*/  BSYNC.RECONVERGENT B6 ;  /* 0x0000000000067941 */ /* 0x000fea0003800200 */
.L_x_129:
[----:B------:R-:W-:Y:S02]  /*78a0*/  R2UR UR4, R148 ;  /* 0x00000000940472ca */ /* 0x000fe400000e0000 */
[----:B------:R-:W-:Y:S02]  /*78b0*/  ISETP.NE.U32.AND P3, PT, R138, RZ, PT ;  /* 0x000000ff8a00720c */ /* 0x000fe40003f65070 */
[----:B------:R-:W-:Y:S02]  /*78c0*/  ISETP.NE.U32.AND P4, PT, R134, RZ, PT ;  /* 0x000000ff8600720c */ /* 0x000fe40003f85070 */
[----:B------:R-:W-:Y:S02]  /*78d0*/  ISETP.NE.AND.EX P3, PT, R139, RZ, PT, P3 ;  /* 0x000000ff8b00720c */ /* 0x000fe40003f65330 */
[----:B------:R-:W-:Y:S02]  /*78e0*/  PLOP3.LUT P1, PT, PT, PT, PT, 0x8, 0x80 ;  /* 0x000000000080781c */ /* 0x000fe40003f2e170 */
[----:B------:R-:W-:Y:S03]  /*78f0*/  ISETP.NE.AND.EX P4, PT, R135, RZ, PT, P4 ;  /* 0x000000ff8700720c */ /* 0x000fe60003f85340 */
[----:B------:R-:W-:Y:S06]  /*7900*/  UISETP.NE.AND UP1, UPT, UR4, URZ, UPT ;  /* 0x000000ff0400728c */ /* 0x000fec000bf25270 */
[----:B------:R-:W-:Y:S05]  /*7910*/  PLOP3.LUT P0, PT, PT, PT, UP1, 0x80, 0x8 ;  /* 0x000000000008781c */ /* 0x000fea0003f0f018 */
[----:B------:R-:W1:Y:S08]  /*7920*/  @UP1 LDCU.64 UR4, c[0x0][0x988] ;  /* 0x00013100ff0417ac */ /* 0x000e700008000a00 */
[----:B------:R-:W-:Y:S01]  /*7930*/  @P0 PLOP3.LUT P1, PT, P3, PT, PT, 0x80, 0x8 ;  /* 0x000000000008081c */ /* 0x000fe20001f2f070 */
[----:B-1----:R-:W-:Y:S04]  /*7940*/  @UP1 UISETP.NE.U32.AND UP0, UPT, UR4, URZ, UPT ;  /* 0x000000ff0400128c */ /* 0x002fe8000bf05070 */
[----:B------:R-:W-:Y:S04]  /*7950*/  @UP1 UISETP.NE.AND.EX UP0, UPT, UR5, URZ, UPT, UP0 ;  /* 0x000000ff0500128c */ /* 0x000fe8000bf05300 */
[----:B------:R-:W-:Y:S01]  /*7960*/  @UP1 USEL UR4, URZ, 0xffffffff, UP0 ;  /* 0xffffffffff041887 */ /* 0x000fe20008000000 */
[----:B------:R-:W-:Y:S11]  /*7970*/  @!P3 BRA `(.L_x_131) ;  /* 0x000000000030b947 */ /* 0x000ff60003800000 */
[----:B------:R-:W-:Y:S01]  /*7980*/  ISETP.NE.U32.AND P2, PT, R136, RZ, PT ;  /* 0x000000ff8800720c */ /* 0x000fe20003f45070 */
[----:B------:R-:W1:Y:S01]  /*7990*/  LDCU.64 UR6, c[0x0][0x358] ;  /* 0x00006b00ff0677ac */ /* 0x000e620008000a00 */
[----:B------:R-:W-:Y:S02]  /*79a0*/  IMAD.MOV.U32 R145, RZ, RZ, 0x1 ;  /* 0x00000001ff917424 */ /* 0x000fe400078e00ff */
[----:B------:R-:W-:Y:S11]  /*79b0*/  ISETP.NE.AND.EX P2, PT, R137, RZ, PT, P2 ;  /* 0x000000ff8900720c */ /* 0x000ff60003f45320 */
[----:B------:R-:W-:Y:S02]  /*79c0*/  @!UPT UIADD3 URZ, UPT, UPT, URZ, URZ, URZ ;  /* 0x000000fffffff290 */ /* 0x000fe4000fffe0ff */
[----:B------:R-:W2:Y:S01]  /*79d0*/  @P2 LDC.64 R4, c[0x0][0x988] ;  /* 0x00026200ff042b82 */ /* 0x000ea20000000a00 */
[----:B------:R-:W-:Y:S04]  /*79e0*/  @P2 IMAD R0, R138, UR45, RZ ;  /* 0x0000002d8a002c24 */ /* 0x000fe8000f8e02ff */
[----:B--2---:R-:W-:Y:S04]  /*79f0*/  @P2 IMAD.WIDE R4, R0, 0x4, R4 ;  /* 0x0000000400042825 */ /* 0x004fe800078e0204 */
[----:B------:R-:W-:Y:S01]  /*7a00*/  HFMA2 R0, -RZ, RZ, 0, 5.9604644775390625e-08 ;  /* 0x00000001ff007431 */ /* 0x000fe200000001ff */
[----:B-1---5:R1:W5:Y:S04]  /*7a10*/  @P2 LDG.E R71, desc[UR6][R4.64] ;  /* 0x0000000604472981 */ /* 0x022368000c1e1900 */
[----:B------:R-:W-:Y:S01]  /*7a20*/  @!P2 PRMT R145, R0, 0x7610, R145 ;  /* 0x000076100091a816 */ /* 0x000fe20000000091 */
[----:B-1----:R-:W2:Y:S06]  /*7a30*/  @!P2 LDC R71, c[0x0][0x980] ;  /* 0x00026000ff47ab82 */ /* 0x002eac0000000800 */
.L_x_131:
[----:B------:R-:W-:Y:S05]  /*7a40*/  @!P4 BRA `(.L_x_132) ;  /* 0x000000000024c947 */ /* 0x000fea0003800000 */
[----:B------:R-:W-:Y:S01]  /*7a50*/  ISETP.NE.U32.AND P2, PT, R132, RZ, PT ;  /* 0x000000ff8400720c */ /* 0x000fe20003f45070 */
[----:B------:R-:W1:Y:S03]  /*7a60*/  LDCU.64 UR6, c[0x0][0x358] ;  /* 0x00006b00ff0677ac */ /* 0x000e660008000a00 */
[----:B------:R-:W-:Y:S11]  /*7a70*/  ISETP.NE.AND.EX P2, PT, R133, RZ, PT, P2 ;  /* 0x000000ff8500720c */ /* 0x000ff60003f45320 */
[----:B------:R-:W-:Y:S02]  /*7a80*/  @!UPT UIADD3 URZ, UPT, UPT, URZ, URZ, URZ ;  /* 0x000000fffffff290 */ /* 0x000fe4000fffe0ff */
[----:B------:R-:W3:Y:S01]  /*7a90*/  @P2 LDC.64 R4, c[0x0][0x9a8] ;  /* 0x00026a00ff042b82 */ /* 0x000ee20000000a00 */
[----:B------:R-:W-:Y:S04]  /*7aa0*/  @P2 IMAD R0, R134, UR45, RZ ;  /* 0x0000002d86002c24 */ /* 0x000fe8000f8e02ff */
[----:B---3--:R-:W-:Y:S05]  /*7ab0*/  @P2 IMAD.WIDE R4, R0, 0x4, R4 ;  /* 0x0000000400042825 */ /* 0x008fea00078e0204 */
[----:B-1---5:R1:W5:Y:S02]  /*7ac0*/  @P2 LDG.E R70, desc[UR6][R4.64] ;  /* 0x0000000604462981 */ /* 0x022364000c1e1900 */
[----:B-1----:R-:W3:Y:S02]  /*7ad0*/  @!P2 LDC R70, c[0x0][0x9a0] ;  /* 0x00026800ff46ab82 */ /* 0x002ee40000000800 */
.L_x_132:
[----:B--2--5:R-:W-:Y:S01]  /*7ae0*/  @P0 FSETP.NEU.AND P4, PT, R71, RZ, PT ;  /* 0x000000ff4700020b */ /* 0x024fe20003f8d000 */
[----:B------:R-:W-:Y:S01]  /*7af0*/  IMAD.U32 R0, RZ, RZ, UR4 ;  /* 0x00000004ff007e24 */ /* 0x000fe2000f8e00ff */
[----:B------:R-:W-:Y:S01]  /*7b00*/  @P0 LOP3.LUT P2, RZ, R145, 0xff, RZ, 0xc0, !PT ;  /* 0x000000ff91ff0812 */ /* 0x000fe2000784c0ff */
[----:B------:R-:W-:Y:S01]  /*7b10*/  BSSY B1, `(.L_x_133) ;  /* 0x000003e000017945 */ /* 0x000fe20003800000 */
[----:B------:R-:W-:Y:S01]  /*7b20*/  @P0 SEL R3, RZ, 0xffffffff, P4 ;  /* 0xffffffffff030807 */ /* 0x000fe20002000000 */
[----:B------:R-:W-:Y:S01]  /*7b30*/  IMAD.IADD R2, R69, 0x1, R2 ;  /* 0x0000000145027824 */ /* 0x000fe200078e0202 */
[----:B------:R-:W-:Y:S02]  /*7b40*/  LEA R152, R68, UR44, 0x3 ;  /* 0x0000002c44987c11 */ /* 0x000fe4000f8e18ff */
[----:B------:R-:W-:Y:S02]  /*7b50*/  CS2R R18, SRZ ;  /* 0x0000000000127805 */ /* 0x000fe4000001ff00 */
[----:B------:R-:W-:Y:S02]  /*7b60*/  @P1 SEL R3, R0, R3, !P2 ;  /* 0x0000000300031207 */ /* 0x000fe40005000000 */
[----:B------:R-:W-:Y:S02]  /*7b70*/  CS2R R16, SRZ ;  /* 0x0000000000107805 */ /* 0x000fe4000001ff00 */
[----:B------:R-:W-:Y:S02]  /*7b80*/  PLOP3.LUT P5, PT, PT, PT, PT, 0x8, 0x80 ;  /* 0x000000000080781c */ /* 0x000fe40003fae170 */
[----:B------:R-:W-:Y:S02]  /*7b90*/  CS2R R26, SRZ ;  /* 0x00000000001a7805 */ /* 0x000fe4000001ff00 */
[----:B------:R-:W-:Y:S02]  /*7ba0*/  @P0 LOP3.LUT R3, R3, 0x1, RZ, 0xc0, !PT ;  /* 0x0000000103030812 */ /* 0x000fe400078ec0ff */
[----:B------:R-:W-:Y:S02]  /*7bb0*/  CS2R R24, SRZ ;  /* 0x0000000000187805 */ /* 0x000fe4000001ff00 */
[----:B------:R-:W-:Y:S02]  /*7bc0*/  CS2R R30, SRZ ;  /* 0x00000000001e7805 */ /* 0x000fe4000001ff00 */
[----:B------:R-:W-:Y:S02]  /*7bd0*/  CS2R R28, SRZ ;  /* 0x00000000001c7805 */ /* 0x000fe4000001ff00 */
[----:B------:R-:W-:Y:S02]  /*7be0*/  ISETP.NE.U32.OR P1, PT, R3, 0x1, !P0 ;  /* 0x000000010300780c */ /* 0x000fe40004725470 */
[----:B------:R-:W-:Y:S02]  /*7bf0*/  CS2R R34, SRZ ;  /* 0x0000000000227805 */ /* 0x000fe4000001ff00 */
[----:B------:R-:W-:Y:S09]  /*7c00*/  CS2R R32, SRZ ;  /* 0x0000000000207805 */ /* 0x000ff2000001ff00 */
[----:B------:R-:W-:Y:S04]  /*7c10*/  @P1 SHF.L.U32 R0, R140, 0x1f, RZ ;  /* 0x0000001f8c001819 */ /* 0x000fe800000006ff */
[----:B------:R1:W2:Y:S02]  /*7c20*/  @P1 SYNCS.PHASECHK.TRANS64.TRYWAIT P0, [UR44+0x290], R0 ;  /* 0x00029000ff0015a7 */ /* 0x0002a4000800112c */
[----:B-1----:R-:W-:Y:S04]  /*7c30*/  SHF.L.U32 R0, R142, 0x1f, RZ ;  /* 0x0000001f8e007819 */ /* 0x002fe800000006ff */
[----:B------:R1:W4:Y:S01]  /*7c40*/  SYNCS.PHASECHK.TRANS64.TRYWAIT P4, [R152+URZ+0x2c0], R0 ;  /* 0x0002c000980075a7 */ /* 0x00032200080811ff */
[----:B--2---:R-:W-:Y:S01]  /*7c50*/  @P1 PLOP3.LUT P5, PT, P0, PT, PT, 0x8, 0x80 ;  /* 0x000000000080181c */ /* 0x004fe200007ae170 */
[----:B------:R-:W-:Y:S01]  /*7c60*/  @!UPT UIADD3 URZ, UPT, UPT, URZ, URZ, URZ ;  /* 0x000000fffffff290 */ /* 0x000fe2000fffe0ff */
[----:B-1----:R-:W-:Y:S11]  /*7c70*/  @!P1 BRA `(.L_x_134) ;  /* 0x00000000009c9947 */ /* 0x002ff60003800000 */
[----:B------:R-:W-:Y:S01]  /*7c80*/  ISETP.NE.U32.AND P0, PT, RZ, UR60, PT ;  /* 0x0000003cff007c0c */ /* 0x000fe2000bf05070 */
[----:B------:R-:W-:Y:S01]  /*7c90*/  BSSY B0, `(.L_x_135) ;  /* 0x0000016000007945 */ /* 0x000fe20003800000 */
[----:B------:R-:W-:Y:S02]  /*7ca0*/  FSETP.NEU.AND P2, PT, R71, RZ, PT ;  /* 0x000000ff4700720b */ /* 0x000fe40003f4d000 */
[----:B------:R-:W-:Y:S02]  /*7cb0*/  CS2R R34, SRZ ;  /* 0x0000000000227805 */ /* 0x000fe4000001ff00 */
[----:B------:R-:W-:Y:S02]  /*7cc0*/  ISETP.NE.AND.EX P0, PT, RZ, UR61, PT, P0 ;  /* 0x0000003dff007c0c */ /* 0x000fe4000bf05300 */
[----:B------:R-:W-:Y:S02]  /*7cd0*/  CS2R R32, SRZ ;  /* 0x0000000000207805 */ /* 0x000fe4000001ff00 */
[----:B------:R-:W-:Y:S02]  /*7ce0*/  LOP3.LUT P1, RZ, R145, 0xff, RZ, 0xc0, !PT ;  /* 0x000000ff91ff7812 */ /* 0x000fe4000782c0ff */
[----:B------:R-:W-:Y:S02]  /*7cf0*/  CS2R R30, SRZ ;  /* 0x00000000001e7805 */ /* 0x000fe4000001ff00 */
[----:B------:R-:W-:Y:S02]  /*7d00*/  SEL R3, RZ, 0xffffffff, P2 ;  /* 0xffffffffff037807 */ /* 0x000fe40001000000 */
[----:B------:R-:W-:Y:S02]  /*7d10*/  CS2R R28, SRZ ;  /* 0x00000000001c7805 */ /* 0x000fe4000001ff00 */
[----:B------:R-:W-:Y:S02]  /*7d20*/  SEL R4, RZ, 0xffffffff, P0 ;  /* 0xffffffffff047807 */ /* 0x000fe40000000000 */
[----:B------:R-:W-:Y:S02]  /*7d30*/  CS2R R26, SRZ ;  /* 0x00000000001a7805 */ /* 0x000fe4000001ff00 */
[----:B------:R-:W-:Y:S02]  /*7d40*/  CS2R R24, SRZ ;  /* 0x0000000000187805 */ /* 0x000fe4000001ff00 */
[----:B------:R-:W-:Y:S02]  /*7d50*/  CS2R R18, SRZ ;  /* 0x0000000000127805 */ /* 0x000fe4000001ff00 */
[----:B------:R-:W-:Y:S02]  /*7d60*/  @P3 SEL R3, R4, R3, !P1 ;  /* 0x0000000304033207 */ /* 0x000fe40004800000 */
[----:B------:R-:W-:Y:S02]  /*7d70*/  CS2R R16, SRZ ;  /* 0x0000000000107805 */ /* 0x000fe4000001ff00 */
[----:B------:R-:W-:Y:S04]  /*7d80*/  LOP3.LUT R3, R3, 0x1, RZ, 0xc0, !PT ;  /* 0x0000000103037812 */ /* 0x000fe800078ec0ff */
[----:B------:R-:W-:Y:S01]  /*7d90*/  ISETP.NE.U32.AND P0, PT, R3, 0x1, PT ;  /* 0x000000010300780c */ /* 0x000fe20003f05070 */
[----:B------:R-:W-:Y:S01]  /*7da0*/  @!UPT UIADD3 URZ, UPT, UPT, URZ, URZ, URZ ;  /* 0x000000fffffff290 */ /* 0x000fe2000fffe0ff */
[----:B------:R-:W-:Y:S11]  /*7db0*/  @!P5 BRA `(.L_x_136) ;  /* 0x00000000000cd947 */ /* 0x000ff60003800000 */
[----:B------:R-:W-:Y:S04]  /*7dc0*/  SHF.L.U32 R4, R140, 0x1f, RZ ;  /* 0x0000001f8c047819 */ /* 0x000fe800000006ff */
[----:B------:R-:W1:Y:S02]  /*7dd0*/  SYNCS.PHASECHK.TRANS64.TRYWAIT P1, [UR44+0x290], R4 ;  /* 0x00029004ff0075a7 */ /* 0x000e64000802112c */
[----:B-1----:R-:W-:Y:S05]  /*7de0*/  @!P1 BRA `(.L_x_137) ;  /* 0x0000002c001c9947 */ /* 0x002fea0003800000 */
.L_x_136:
[----:B------:R-:W-:Y:S05]  /*7df0*/  BSYNC B0 ;  /* 0x0000000000007941 */ /* 0x000fea0003800000 */
.L_x_135:
[----:B------:R2:W1:Y:S01]  /*7e00*/  @P0 LDS.128 R32, [R144+UR44+0x400] ;  /* 0x0004002c90200984 */ /* 0x0004620008000c00 */
[----:B------:R-:W5:Y:S01]  /*7e10*/  S2UR UR5, SR_CgaCtaId ;  /* 0x00000000000579c3 */ /* 0x000f620000008800 */
[----:B------:R-:W-:Y:S01]  /*7e20*/  UIADD3 UR4, UPT, UPT, UR44, 0x298, URZ ;  /* 0x000002982c047890 */ /* 0x000fe2000fffe0ff */
[----:B------:R-:W-:Y:S01]  /*7e30*/  LOP3.LUT R140, R140, 0x1, RZ, 0x3c, !PT ;  /* 0x000000018c8c7812 */ /* 0x000fe200078e3cff */
[----:B------:R2:W1:Y:S04]  /*7e40*/  @P0 LDS.128 R28, [R143+0x10] ;  /* 0x000010008f1c0984 */ /* 0x0004680000000c00 */
[----:B------:R2:W1:Y:S04]  /*7e50*/  @P0 LDS.128 R24, [R150+0x20] ;  /* 0x0000200096180984 */ /* 0x0004680000000c00 */
[----:B------:R2:W1:Y:S01]  /*7e60*/  @P0 LDS.128 R16, [R149+0x30] ;  /* 0x0000300095100984 */ /* 0x0004620000000c00 */
[----:B------:R-:W-:Y:S01]  /*7e70*/  @!PT LDS RZ, [RZ] ;  /* 0x00000000fffff984 */ /* 0x000fe20000000800 */
[----:B------:R-:W-:Y:S01]  /*7e80*/  @!PT LDS RZ, [RZ] ;  /* 0x00000000fffff984 */ /* 0x000fe20000000800 */
[----:B------:R-:W-:Y:S01]  /*7e90*/  @!PT LDS RZ, [RZ] ;  /* 0x00000000fffff984 */ /* 0x000fe20000000800 */
[----:B------:R-:W-:Y:S01]  /*7ea0*/  @!PT LDS RZ, [RZ] ;  /* 0x00000000fffff984 */ /* 0x000fe20000000800 */
[----:B------:R3:W-:Y:S06]  /*7eb0*/  MEMBAR.ALL.CTA ;  /* 0x0000000000007992 */ /* 0x0007ec0000008000 */
[----:B---3--:R-:W3:Y:S01]  /*7ec0*/  FENCE.VIEW.ASYNC.S ;  /* 0x00000000000073c6 */ /* 0x008ee20000000000 */
[----:B-----5:R-:W-:Y:S09]  /*7ed0*/  UPRMT UR4, UR5, 0x654, UR4 ;  /* 0x0000065405047896 */ /* 0x020ff20008000004 */
[----:B---3--:R-:W-:Y:S03]  /*7ee0*/  SYNCS.ARRIVE.TRANS64.RED.A1T0 RZ, [UR4], RZ ;  /* 0x000000ffffff79a7 */ /* 0x008fe60008100404 */
.L_x_134:
[----:B------:R-:W-:Y:S05]  /*7ef0*/  BSYNC B1 ;  /* 0x0000000000017941 */ /* 0x000fea0003800000 */
.L_x_133:
[----:B-1----:R-:W-:Y:S04]  /*7f00*/  SHF.R.U32.HI R3, RZ, 0x15, R2 ;  /* 0x00000015ff037819 */ /* 0x002fe80000011602 */
[----:B------:R-:W-:Y:S01]  /*7f10*/  LOP3.LUT P0, RZ, R3, 0x3, R146, 0x48, !PT ;  /* 0x0000000303ff7812 */ /* 0x000fe20007804892 */
[----:B------:R-:W-:Y:S01]  /*7f20*/  @!UPT UIADD3 URZ, UPT, UPT, URZ, URZ, URZ ;  /* 0x000000fffffff290 */ /* 0x000fe2000fffe0ff */
[----:B----4-:R-:W-:Y:S11]  /*7f30*/  @P4 BRA `(.L_x_138) ;  /* 0x0000000000084947 */ /* 0x010ff60003800000 */
[----:B------:R-:W1:Y:S02]  /*7f40*/  SYNCS.PHASECHK.TRANS64.TRYWAIT P1, [R152+URZ+0x2c0], R0 ;  /* 0x0002c000980075a7 */ /* 0x000e6400080211ff */
[----:B-1----:R-:W-:Y:S05]  /*7f50*/  @!P1 BRA `(.L_x_139) ;  /* 0x0000002800d89947 */ /* 0x002fea0003800000 */
.L_x_138:
[----:B------:R-:W-:Y:S05]  /*7f60*/  @!P0 BRA `(.L_x_140) ;  /* 0x0000000000408947 */ /* 0x000fea0003800000 */
[----:B------:R-:W4:Y:S01]  /*7f70*/  LDCU.64 UR8, c[0x4][0x70] ;  /* 0x01000e00ff0877ac */ /* 0x000f220008000a00 */
[----:B------:R-:W-:Y:S01]  /*7f80*/  MOV R15, 0x0 ;  /* 0x00000000000f7802 */ /* 0x000fe20000000f00 */
[----:B------:R-:W-:Y:S02]  /*7f90*/  HFMA2 R12, -RZ, RZ, 0, 5.9604644775390625e-08 ;  /* 0x00000001ff0c7431 */ /* 0x000fe400000001ff */
[----:B------:R-:W-:Y:S02]  /*7fa0*/  IMAD.MOV.U32 R8, RZ, RZ, 0x192 ;  /* 0x00000192ff087424 */ /* 0x000fe400078e00ff */
[----:B------:R-:W-:Y:S01]  /*7fb0*/  IMAD.MOV.U32 R13, RZ, RZ, RZ ;  /* 0x000000ffff0d7224 */ /* 0x000fe200078e00ff */
[----:B------:R-:W5:Y:S01]  /*7fc0*/  LDCU.64 UR6, c[0x4][0x78] ;  /* 0x01000f00ff0677ac */ /* 0x000f620008000a00 */
[----:B------:R-:W1:Y:S01]  /*7fd0*/  LDC.64 R14, c[0x4][R15] ;  /* 0x010000000f0e7b82 */ /* 0x000e620000000a00 */
[----:B------:R-:W2:Y:S01]  /*7fe0*/  LDCU.64 UR4, c[0x4][0x10] ;  /* 0x01000200ff0477ac */ /* 0x000ea20008000a00 */
[----:B----4-:R-:W-:Y:S01]  /*7ff0*/  MOV R5, UR9 ;  /* 0x0000000900057c02 */ /* 0x010fe20008000f00 */
[----:B------:R-:W-:Y:S01]  /*8000*/  IMAD.U32 R4, RZ, RZ, UR8 ;  /* 0x00000008ff047e24 */ /* 0x000fe2000f8e00ff */
[----:B-----5:R-:W-:Y:S01]  /*8010*/  MOV R7, UR7 ;  /* 0x0000000700077c02 */ /* 0x020fe20008000f00 */
[----:B------:R-:W-:Y:S01]  /*8020*/  IMAD.U32 R6, RZ, RZ, UR6 ;  /* 0x00000006ff067e24 */ /* 0x000fe2000f8e00ff */
[----:B--2---:R-:W-:Y:S01]  /*8030*/  MOV R11, UR5 ;  /* 0x00000005000b7c02 */ /* 0x004fe20008000f00 */
[----:B------:R-:W-:Y:S02]  /*8040*/  IMAD.U32 R10, RZ, RZ, UR4 ;  /* 0x00000004ff0a7e24 */ /* 0x000fe4000f8e00ff */
[----:B------:R-:W-:Y:S07]  /*8050*/  LEPC R20, `(.L_x_140) ;  /* 0x000000001014794e */ /* 0x000fee0000000000 */
[----:B-1-3--:R-:W-:Y:S05]  /*8060*/  CALL.ABS.NOINC R14 ;  /* 0x000000000e007343 */ /* 0x00afea0003c00000 */
.L_x_140:
[----:B------:R-:W-:Y:S01]  /*8070*/  LOP3.LUT P0, RZ, R131, 0x60, RZ, 0xc0, !PT ;  /* 0x0000006083ff7812 */ /* 0x000fe2000780c0ff */
[----:B------:R-:W-:Y:S05]  /*8080*/  WARPSYNC.ALL ;  /* 0x0000000000007948 */ /* 0x000fea0003800000 */
[----:B------:R-:W-:Y:S01]  /*8090*/  R2UR UR4, R2 ;  /* 0x00000000020472ca */ /* 0x000fe200000e0000 */
[----:B------:R-:W-:Y:S01]  /*80a0*/  BSSY.RECONVERGENT B0, `(.L_x_141) ;  /* 0x0000135000007945 */ /* 0x000fe20003800200 */
[----:B------:R-:W-:Y:S02]  /*80b0*/  F2FP.F16.E4M3.UNPACK_B R2, R32 ;  /* 0x00000020ff02723e */ /* 0x000fe400020006ff */
[-C--:B------:R-:W-:Y:S02]  /*80c0*/  F2FP.F16.E4M3.UNPACK_B R21, R33.reuse ;  /* 0x00000021ff15723e */ /* 0x080fe400020006ff */
[----:B------:R-:W-:Y:S01]  /*80d0*/  F2FP.F16.E4M3.UNPACK_B R12, R28 ;  /* 0x0000001cff0c723e */ /* 0x000fe200020006ff */
[----:B-1----:R-:W-:Y:S01]  /*80e0*/  HADD2.F32 R0, -RZ, R2.H0_H0 ;  /* 0x20000002ff007230 */ /* 0x002fe20000004100 */
[----:B------:R-:W-:Y:S01]  /*80f0*/  F2FP.F16.E4M3.UNPACK_B R32, R32.H1 ;  /* 0x00000020ff20723e */ /* 0x000fe200030006ff */
[--C-:B------:R-:W-:Y:S01]  /*8100*/  HADD2.F32 R73, -RZ, R21.reuse.H0_H0 ;  /* 0x20000015ff497230 */ /* 0x100fe20000004100 */
[----:B------:R-:W-:Y:S01]  /*8110*/  F2FP.F16.E4M3.UNPACK_B R33, R33.H1 ;  /* 0x00000021ff21723e */ /* 0x000fe200030006ff */
[----:B------:R-:W-:Y:S01]  /*8120*/  HADD2.F32 R74, -RZ, R21.H1_H1 ;  /* 0x30000015ff4a7230 */ /* 0x000fe20000004100 */
[-C--:B------:R-:W-:Y:S01]  /*8130*/  F2FP.F16.E4M3.UNPACK_B R20, R34.reuse ;  /* 0x00000022ff14723e */ /* 0x080fe200020006ff */
[--C-:B------:R-:W-:Y:S01]  /*8140*/  HADD2.F32 R3, -RZ, R32.reuse.H0_H0 ;  /* 0x20000020ff037230 */ /* 0x100fe20000004100 */
[----:B------:R-:W-:Y:S01]  /*8150*/  F2FP.F16.E4M3.UNPACK_B R15, R34.H1 ;  /* 0x00000022ff0f723e */ /* 0x000fe200030006ff */
[----:B------:R-:W-:Y:S01]  /*8160*/  HADD2.F32 R72, -RZ, R32.H1_H1 ;  /* 0x30000020ff487230 */ /* 0x000fe20000004100 */
[-C--:B------:R-:W-:Y:S01]  /*8170*/  F2FP.F16.E4M3.UNPACK_B R14, R35.reuse ;  /* 0x00000023ff0e723e */ /* 0x080fe200020006ff */
[--C-:B------:R-:W-:Y:S01]  /*8180*/  HADD2.F32 R75, -RZ, R33.reuse.H0_H0 ;  /* 0x20000021ff4b7230 */ /* 0x100fe20000004100 */
[----:B------:R-:W-:Y:S01]  /*8190*/  F2FP.F16.E4M3.UNPACK_B R13, R35.H1 ;  /* 0x00000023ff0d723e */ /* 0x000fe200030006ff */
[----:B------:R-:W-:Y:S01]  /*81a0*/  HADD2.F32 R76, -RZ, R33.H1_H1 ;  /* 0x30000021ff4c7230 */ /* 0x000fe20000004100 */
[----:B------:R-:W-:Y:S01]  /*81b0*/  F2FP.F16.E4M3.UNPACK_B R28, R28.H1 ;  /* 0x0000001cff1c723e */ /* 0x000fe200030006ff */
[--C-:B------:R-:W-:Y:S01]  /*81c0*/  HADD2.F32 R77, -RZ, R20.reuse.H0_H0 ;  /* 0x20000014ff4d7230 */ /* 0x100fe20000004100 */
[-C--:B------:R-:W-:Y:S01]  /*81d0*/  F2FP.F16.E4M3.UNPACK_B R11, R29.reuse ;  /* 0x0000001dff0b723e */ /* 0x080fe200020006ff */
        /* <DEDUP_REMOVED lines=43> */
[----:B------:R-:W-:Y:S01]  /*8490*/  IADD3 R152, PT, PT, R152, 0x2d0, RZ ;  /* 0x000002d098987810 */ /* 0x000fe20007ffe0ff */
[----:B------:R-:W-:Y:S01]  /*84a0*/  HADD2.F32 R100, -RZ, R6.H1_H1 ;  /* 0x30000006ff647230 */ /* 0x000fe20000004100 */
[----:B------:R-:W-:Y:S01]  /*84b0*/  IADD3 R68, PT, PT, R68, 0x1, RZ ;  /* 0x0000000144447810 */ /* 0x000fe20007ffe0ff */
[--C-:B------:R-:W-:Y:S01]  /*84c0*/  HADD2.F32 R101, -RZ, R5.reuse.H0_H0 ;  /* 0x20000005ff657230 */ /* 0x100fe20000004100 */
[----:B------:R-:W-:Y:S01]  /*84d0*/  LOP3.LUT R152, R152, 0xfefffff8, RZ, 0xc0, !PT ;  /* 0xfefffff898987812 */ /* 0x000fe200078ec0ff */
[----:B------:R-:W-:Y:S02]  /*84e0*/  HADD2.F32 R102, -RZ, R5.H1_H1 ;  /* 0x30000005ff667230 */ /* 0x000fe40000004100 */
[--C-:B------:R-:W-:Y:S02]  /*84f0*/  HADD2.F32 R103, -RZ, R4.reuse.H0_H0 ;  /* 0x20000004ff677230 */ /* 0x100fe40000004100 */
[----:B------:R-:W-:Y:S02]  /*8500*/  HADD2.F32 R104, -RZ, R4.H1_H1 ;  /* 0x30000004ff687230 */ /* 0x000fe40000004100 */
[----:B------:R-:W1:Y:S01]  /*8510*/  LDTM.x64 R4, tmem[UR4] ;  /* 0x00000004000479ee */ /* 0x000e620008340000 */
[----:B------:R-:W-:Y:S01]  /*8520*/  NOP ;  /* 0x0000000000007918 */ /* 0x000fe20000000000 */
[----:B-1----:R1:W-:Y:S01]  /*8530*/  SYNCS.ARRIVE.TRANS64.RED.A1T0 RZ, [R152+URZ], RZ ;  /* 0x000000ff98ff79a7 */ /* 0x0023e200081004ff */
[----:B------:R-:W-:Y:S02]  /*8540*/  HADD2.F32 R2, -RZ, R2.H1_H1 ;  /* 0x30000002ff027230 */ /* 0x000fe40000004100 */
[--C-:B------:R-:W-:Y:S02]  /*8550*/  HADD2.F32 R105, -RZ, R106.reuse.H0_H0 ;  /* 0x2000006aff697230 */ /* 0x100fe40000004100 */
        /* <DEDUP_REMOVED lines=9> */
[C---:B---3--:R-:W-:Y:S01]  /*85f0*/  FMUL R4, R70.reuse, R4 ;  /* 0x0000000446047220 */ /* 0x048fe20000400000 */
[C---:B------:R-:W-:Y:S01]  /*8600*/  FMUL R5, R70.reuse, R5 ;  /* 0x0000000546057220 */ /* 0x040fe20000400000 */
[C---:B------:R-:W-:Y:S01]  /*8610*/  FMUL R8, R70.reuse, R8 ;  /* 0x0000000846087220 */ /* 0x040fe20000400000 */
[C---:B------:R-:W-:Y:S01]  /*8620*/  FMUL R9, R70.reuse, R9 ;  /* 0x0000000946097220 */ /* 0x040fe20000400000 */
[C---:B------:R-:W-:Y:S01]  /*8630*/  FFMA R4, R71.reuse, R0, R4 ;  /* 0x0000000047047223 */ /* 0x040fe20000000004 */
[C---:B------:R-:W-:Y:S01]  /*8640*/  FFMA R5, R71.reuse, R2, R5 ;  /* 0x0000000247057223 */ /* 0x040fe20000000005 */
[C---:B------:R-:W-:Y:S01]  /*8650*/  FMUL R12, R70.reuse, R12 ;  /* 0x0000000c460c7220 */ /* 0x040fe20000400000 */
[C---:B------:R-:W-:Y:S01]  /*8660*/  FMUL R13, R70.reuse, R13 ;  /* 0x0000000d460d7220 */ /* 0x040fe20000400000 */
[C---:B------:R-:W-:Y:S01]  /*8670*/  FMUL R0, R70.reuse, R16 ;  /* 0x0000001046007220 */ /* 0x040fe20000400000 */
[C---:B------:R-:W-:Y:S01]  /*8680*/  FMUL R2, R70.reuse, R17 ;  /* 0x0000001146027220 */ /* 0x040fe20000400000 */
[C---:B------:R-:W-:Y:S01]  /*8690*/  FMUL R17, R70.reuse, R24 ;  /* 0x0000001846117220 */ /* 0x040fe20000400000 */
[--C-:B------:R-:W-:Y:S02]  /*86a0*/  HADD2.F32 R125, -RZ, R126.reuse.H0_H0 ;  /* 0x2000007eff7d7230 */ /* 0x100fe40000004100 */
[C---:B------:R-:W-:Y:S01]  /*86b0*/  FMUL R6, R70.reuse, R6 ;  /* 0x0000000646067220 */ /* 0x040fe20000400000 */
[----:B------:R-:W-:Y:S02]  /*86c0*/  HADD2.F32 R126, -RZ, R126.H1_H1 ;  /* 0x3000007eff7e7230 */ /* 0x000fe40000004100 */
[C---:B------:R-:W-:Y:S01]  /*86d0*/  FMUL R7, R70.reuse, R7 ;  /* 0x0000000746077220 */ /* 0x040fe20000400000 */
[C---:B------:R-:W-:Y:S01]  /*86e0*/  FMUL R10, R70.reuse, R10 ;  /* 0x0000000a460a7220 */ /* 0x040fe20000400000 */
[C---:B------:R-:W-:Y:S01]  /*86f0*/  FFMA R6, R71.reuse, R3, R6 ;  /* 0x0000000347067223 */ /* 0x040fe20000000006 */
[C---:B------:R-:W-:Y:S01]  /*8700*/  FMUL R11, R70.reuse, R11 ;  /* 0x0000000b460b7220 */ /* 0x040fe20000400000 */
[C---:B------:R-:W-:Y:S01]  /*8710*/  FFMA R7, R71.reuse, R72, R7 ;  /* 0x0000004847077223 */ /* 0x040fe20000000007 */
[C---:B------:R-:W-:Y:S01]  /*8720*/  FFMA R8, R71.reuse, R73, R8 ;  /* 0x0000004947087223 */ /* 0x040fe20000000008 */
[C---:B------:R-:W-:Y:S01]  /*8730*/  FFMA R9, R71.reuse, R74, R9 ;  /* 0x0000004a47097223 */ /* 0x040fe20000000009 */
[C---:B------:R-:W-:Y:S01]  /*8740*/  FFMA R10, R71.reuse, R75, R10 ;  /* 0x0000004b470a7223 */ /* 0x040fe2000000000a */
[C---:B------:R-:W-:Y:S01]  /*8750*/  FFMA R11, R71.reuse, R76, R11 ;  /* 0x0000004c470b7223 */ /* 0x040fe2000000000b */
[C---:B------:R-:W-:Y:S01]  /*8760*/  FFMA R12, R71.reuse, R77, R12 ;  /* 0x0000004d470c7223 */ /* 0x040fe2000000000c */
[----:B------:R-:W-:Y:S01]  /*8770*/  FFMA R13, R71, R78, R13 ;  /* 0x0000004e470d7223 */ /* 0x000fe2000000000d */
[----:B------:R-:W-:Y:S01]  /*8780*/  F2FP.SATFINITE.E4M3.F32.PACK_AB_MERGE_C R76, R7, R6, RZ ;  /* 0x00000006074c723e */ /* 0x000fe200048070ff */
[--C-:B------:R-:W-:Y:S02]  /*8790*/  HADD2.F32 R74, -RZ, R129.reuse.H0_H0 ;  /* 0x20000081ff4a7230 */ /* 0x100fe40000004100 */
[C---:B------:R-:W-:Y:S01]  /*87a0*/  FMUL R7, R70.reuse, R20 ;  /* 0x0000001446077220 */ /* 0x040fe20000400000 */
[----:B------:R-:W-:Y:S01]  /*87b0*/  HADD2.F32 R75, -RZ, R129.H1_H1 ;  /* 0x30000081ff4b7230 */ /* 0x000fe20000004100 */
[----:B------:R-:W-:Y:S01]  /*87c0*/  F2FP.SATFINITE.E4M3.F32.PACK_AB_MERGE_C R129, R11, R10, RZ ;  /* 0x0000000a0b81723e */ /* 0x000fe200048070ff */
        /* <DEDUP_REMOVED lines=12> */
[----:B------:R-:W-:Y:S01]  /*8890*/  FFMA R3, R71, R83, R3 ;  /* 0x0000005347037223 */ /* 0x000fe20000000003 */
[C---:B------:R-:W-:Y:S01]  /*88a0*/  FMUL R25, R70.reuse, R32 ;  /* 0x0000002046197220 */ /* 0x040fe20000400000 */
[----:B------:R-:W-:Y:S01]  /*88b0*/  F2FP.SATFINITE.E4M3.F32.PACK_AB_MERGE_C R14, R15, R14, RZ ;  /* 0x0000000e0f0e723e */ /* 0x000fe200048070ff */
[C---:B------:R-:W-:Y:S01]  /*88c0*/  FMUL R6, R70.reuse, R19 ;  /* 0x0000001346067220 */ /* 0x040fe20000400000 */
[C---:B------:R-:W-:Y:S01]  /*88d0*/  FMUL R11, R70.reuse, R22 ;  /* 0x00000016460b7220 */ /* 0x040fe20000400000 */
[C---:B------:R-:W-:Y:S01]  /*88e0*/  FMUL R22, R70.reuse, R29 ;  /* 0x0000001d46167220 */ /* 0x040fe20000400000 */
[C---:B------:R-:W-:Y:S01]  /*88f0*/  FMUL R29, R70.reuse, R36 ;  /* 0x00000024461d7220 */ /* 0x040fe20000400000 */
[C---:B------:R-:W-:Y:S01]  /*8900*/  FFMA R6, R71.reuse, R84, R6 ;  /* 0x0000005447067223 */ /* 0x040fe20000000006 */
[C---:B------:R-:W-:Y:S01]  /*8910*/  FFMA R7, R71.reuse, R85, R7 ;  /* 0x0000005547077223 */ /* 0x040fe20000000007 */
[C---:B------:R-:W-:Y:S01]  /*8920*/  FFMA R10, R71.reuse, R86, R10 ;  /* 0x00000056470a7223 */ /* 0x040fe2000000000a */
[C---:B------:R-:W-:Y:S01]  /*8930*/  FFMA R11, R71.reuse, R87, R11 ;  /* 0x00000057470b7223 */ /* 0x040fe2000000000b */
[----:B------:R-:W-:Y:S01]  /*8940*/  FMUL R16, R70, R23 ;  /* 0x0000001746107220 */ /* 0x000fe20000400000 */
[----:B------:R-:W-:Y:S01]  /*8950*/  F2FP.SATFINITE.E4M3.F32.PACK_AB_MERGE_C R3, R6, R3, RZ ;  /* 0x000000030603723e */ /* 0x000fe200048070ff */
        /* <DEDUP_REMOVED lines=10> */
[----:B------:R-:W-:Y:S01]  /*8a00*/  FMUL R30, R70, R37 ;  /* 0x00000025461e7220 */ /* 0x000fe20000400000 */
[----:B------:R-:W-:Y:S01]  /*8a10*/  F2FP.SATFINITE.E4M3.F32.PACK_AB_MERGE_C R16, R10, R7, R16 ;  /* 0x000000070a10723e */ /* 0x000fe20004807010 */
        /* <DEDUP_REMOVED lines=23> */
[----:B------:R-:W-:Y:S01]  /*8b90*/  FFMA R31, R71, R103, R31 ;  /* 0x00000067471f7223 */ /* 0x000fe2000000001f */
[----:B------:R-:W-:Y:S01]  /*8ba0*/  FMUL R45, R70, R52 ;  /* 0x00000034462d7220 */ /* 0x000fe20000400000 */
[----:B------:R-:W-:Y:S01]  /*8bb0*/  F2FP.SATFINITE.E4M3.F32.PACK_AB_MERGE_C R19, R28, R27, RZ ;  /* 0x0000001b1c13723e */ /* 0x000fe200048070ff */
[C---:B------:R-:W-:Y:S01]  /*8bc0*/  FMUL R52, R70.reuse, R59 ;  /* 0x0000003b46347220 */ /* 0x040fe20000400000 */
[C---:B------:R-:W-:Y:S01]  /*8bd0*/  FMUL R59, R70.reuse, R66 ;  /* 0x00000042463b7220 */ /* 0x040fe20000400000 */
[----:B------:R-:W-:Y:S01]  /*8be0*/  F2FP.SATFINITE.E4M3.F32.PACK_AB_MERGE_C R66, R13, R12, R14 ;  /* 0x0000000c0d42723e */ /* 0x000fe2000480700e */
[----:B------:R-:W-:Y:S01]  /*8bf0*/  FMUL R32, R70, R39 ;  /* 0x0000002746207220 */ /* 0x000fe20000400000 */
[--C-:B------:R-:W-:Y:S01]  /*8c00*/  HADD2.F32 R107, -RZ, R108.reuse.H0_H0 ;  /* 0x2000006cff6b7230 */ /* 0x100fe20000004100 */
[----:B------:R-:W-:Y:S01]  /*8c10*/  F2FP.SATFINITE.E4M3.F32.PACK_AB_MERGE_C R19, R26, R25, R19 ;  /* 0x000000191a13723e */ /* 0x000fe20004807013 */
[----:B------:R-:W-:Y:S02]  /*8c20*/  HADD2.F32 R108, -RZ, R108.H1_H1 ;  /* 0x3000006cff6c7230 */ /* 0x000fe40000004100 */
[C---:B------:R-:W-:Y:S01]  /*8c30*/  FFMA R32, R71.reuse, R104, R32 ;  /* 0x0000006847207223 */ /* 0x040fe20000000020 */
[C---:B------:R-:W-:Y:S01]  /*8c40*/  FFMA R33, R71.reuse, R105, R33 ;  /* 0x0000006947217223 */ /* 0x040fe20000000021 */
[C---:B------:R-:W-:Y:S01]  /*8c50*/  FFMA R34, R71.reuse, R106, R34 ;  /* 0x0000006a47227223 */ /* 0x040fe20000000022 */
[C---:B------:R-:W-:Y:S01]  /*8c60*/  FMUL R35, R70.reuse, R42 ;  /* 0x0000002a46237220 */ /* 0x040fe20000400000 */
[----:B------:R-:W-:Y:S01]  /*8c70*/  FMUL R42, R70, R49 ;  /* 0x00000031462a7220 */ /* 0x000fe20000400000 */
[----:B------:R-:W-:Y:S01]  /*8c80*/  F2FP.SATFINITE.E4M3.F32.PACK_AB_MERGE_C R32, R32, R31, RZ ;  /* 0x0000001f2020723e */ /* 0x000fe200048070ff */
[C---:B------:R-:W-:Y:S01]  /*8c90*/  FMUL R49, R70.reuse, R56 ;  /* 0x0000003846317220 */ /* 0x040fe20000400000 */
[C---:B------:R-:W-:Y:S01]  /*8ca0*/  FMUL R36, R70.reuse, R43 ;  /* 0x0000002b46247220 */ /* 0x040fe20000400000 */
[--C-:B------:R-:W-:Y:S02]  /*8cb0*/  HADD2.F32 R111, -RZ, R112.reuse.H0_H0 ;  /* 0x20000070ff6f7230 */ /* 0x100fe40000004100 */
[C---:B------:R-:W-:Y:S01]  /*8cc0*/  FFMA R35, R71.reuse, R107, R35 ;  /* 0x0000006b47237223 */ /* 0x040fe20000000023 */
[----:B------:R-:W-:Y:S02]  /*8cd0*/  HADD2.F32 R112, -RZ, R112.H1_H1 ;  /* 0x30000070ff707230 */ /* 0x000fe40000004100 */
[C---:B------:R-:W-:Y:S01]  /*8ce0*/  FMUL R39, R70.reuse, R46 ;  /* 0x0000002e46277220 */ /* 0x040fe20000400000 */
[C---:B------:R-:W-:Y:S01]  /*8cf0*/  FFMA R36, R71.reuse, R108, R36 ;  /* 0x0000006c47247223 */ /* 0x040fe20000000024 */
[C---:B------:R-:W-:Y:S01]  /*8d00*/  FMUL R40, R70.reuse, R47 ;  /* 0x0000002f46287220 */ /* 0x040fe20000400000 */
[C---:B------:R-:W-:Y:S01]  /*8d10*/  FFMA R37, R71.reuse, R109, R37 ;  /* 0x0000006d47257223 */ /* 0x040fe20000000025 */
[C---:B------:R-:W-:Y:S01]  /*8d20*/  FFMA R38, R71.reuse, R110, R38 ;  /* 0x0000006e47267223 */ /* 0x040fe20000000026 */
        /* <DEDUP_REMOVED lines=8> */
[C---:B------:R-:W-:Y:S01]  /*8db0*/  FMUL R46, R70.reuse, R53 ;  /* 0x00000035462e7220 */ /* 0x040fe20000400000 */
[--C-:B------:R-:W-:Y:S02]  /*8dc0*/  HADD2.F32 R119, -RZ, R120.reuse.H0_H0 ;  /* 0x20000078ff777230 */ /* 0x100fe40000004100 */
[C---:B------:R-:W-:Y:S01]  /*8dd0*/  FMUL R50, R70.reuse, R57 ;  /* 0x0000003946327220 */ /* 0x040fe20000400000 */
[C---:B------:R-:W-:Y:S01]  /*8de0*/  FMUL R51, R70.reuse, R58 ;  /* 0x0000003a46337220 */ /* 0x040fe20000400000 */
[C---:B------:R-:W-:Y:S01]  /*8df0*/  FMUL R53, R70.reuse, R60 ;  /* 0x0000003c46357220 */ /* 0x040fe20000400000 */
[C---:B------:R-:W-:Y:S01]  /*8e00*/  FFMA R43, R71.reuse, R115, R43 ;  /* 0x00000073472b7223 */ /* 0x040fe2000000002b */
[----:B------:R-:W-:Y:S02]  /*8e10*/  HADD2.F32 R120, -RZ, R120.H1_H1 ;  /* 0x30000078ff787230 */ /* 0x000fe40000004100 */
[C---:B------:R-:W-:Y:S01]  /*8e20*/  FMUL R47, R70.reuse, R54 ;  /* 0x00000036462f7220 */ /* 0x040fe20000400000 */
[C---:B------:R-:W-:Y:S01]  /*8e30*/  FMUL R57, R70.reuse, R64 ;  /* 0x0000004046397220 */ /* 0x040fe20000400000 */
[C---:B------:R-:W-:Y:S01]  /*8e40*/  FMUL R58, R70.reuse, R65 ;  /* 0x00000041463a7220 */ /* 0x040fe20000400000 */
[C---:B------:R-:W-:Y:S01]  /*8e50*/  FMUL R60, R70.reuse, R67 ;  /* 0x00000043463c7220 */ /* 0x040fe20000400000 */
[----:B------:R-:W-:Y:S01]  /*8e60*/  FFMA R44, R71, R116, R44 ;  /* 0x00000074472c7223 */ /* 0x000fe2000000002c */
[----:B------:R-:W-:Y:S01]  /*8e70*/  FMUL R48, R70, R55 ;  /* 0x0000003746307220 */ /* 0x000fe20000400000 */
[----:B------:R-:W-:Y:S01]  /*8e80*/  F2FP.SATFINITE.E4M3.F32.PACK_AB_MERGE_C R64, R5, R4, R76 ;  /* 0x000000040540723e */ /* 0x000fe2000480704c */
[----:B------:R-:W-:Y:S01]  /*8e90*/  FFMA R45, R71, R117, R45 ;  /* 0x00000075472d7223 */ /* 0x000fe2000000002d */
[----:B------:R-:W-:Y:S01]  /*8ea0*/  F2FP.SATFINITE.E4M3.F32.PACK_AB_MERGE_C R65, R9, R8, R129 ;  /* 0x000000080941723e */ /* 0x000fe20004807081 */
[C---:B------:R-:W-:Y:S01]  /*8eb0*/  FFMA R46, R71.reuse, R118, R46 ;  /* 0x00000076472e7223 */ /* 0x040fe2000000002e */
[----:B------:R-:W-:Y:S01]  /*8ec0*/  F2FP.SATFINITE.E4M3.F32.PACK_AB_MERGE_C R67, R2, R0, R3 ;  /* 0x000000000243723e */ /* 0x000fe20004807003 */
[--C-:B------:R-:W-:Y:S02]  /*8ed0*/  HADD2.F32 R123, -RZ, R124.reuse.H0_H0 ;  /* 0x2000007cff7b7230 */ /* 0x100fe40000004100 */
[C---:B------:R-:W-:Y:S01]  /*8ee0*/  FFMA R47, R71.reuse, R119, R47 ;  /* 0x00000077472f7223 */ /* 0x040fe2000000002f */
[----:B------:R-:W-:Y:S02]  /*8ef0*/  HADD2.F32 R124, -RZ, R124.H1_H1 ;  /* 0x3000007cff7c7230 */ /* 0x000fe40000004100 */
[C---:B------:R-:W-:Y:S01]  /*8f00*/  FFMA R48, R71.reuse, R120, R48 ;  /* 0x0000007847307223 */ /* 0x040fe20000000030 */
[----:B------:R1:W-:Y:S01]  /*8f10*/  STS.128 [R144+UR44+0x2400], R64 ;  /* 0x0024004090007988 */ /* 0x0003e20008000c2c */
[C---:B------:R-:W-:Y:S01]  /*8f20*/  FFMA R49, R71.reuse, R121, R49 ;  /* 0x0000007947317223 */ /* 0x040fe20000000031 */
[C---:B------:R-:W-:Y:S01]  /*8f30*/  FFMA R50, R71.reuse, R122, R50 ;  /* 0x0000007a47327223 */ /* 0x040fe20000000032 */
[C---:B------:R-:W-:Y:S01]  /*8f40*/  FMUL R54, R70.reuse, R61 ;  /* 0x0000003d46367220 */ /* 0x040fe20000400000 */
[--C-:B------:R-:W-:Y:S02]  /*8f50*/  HADD2.F32 R127, -RZ, R128.reuse.H0_H0 ;  /* 0x20000080ff7f7230 */ /* 0x100fe40000004100 */
[C---:B------:R-:W-:Y:S01]  /*8f60*/  FFMA R51, R71.reuse, R123, R51 ;  /* 0x0000007b47337223 */ /* 0x040fe20000000033 */
[----:B------:R-:W-:Y:S02]  /*8f70*/  HADD2.F32 R128, -RZ, R128.H1_H1 ;  /* 0x30000080ff807230 */ /* 0x000fe40000004100 */
[----:B------:R-:W-:Y:S01]  /*8f80*/  FMUL R55, R70, R62 ;  /* 0x0000003e46377220 */ /* 0x000fe20000400000 */
[----:B------:R1:W-:Y:S01]  /*8f90*/  STS.128 [R143+0x2010], R16 ;  /* 0x002010108f007388 */ /* 0x0003e20000000c00 */
[----:B------:R-:W-:Y:S01]  /*8fa0*/  F2FP.SATFINITE.E4M3.F32.PACK_AB_MERGE_C R35, R36, R35, RZ ;  /* 0x000000232423723e */ /* 0x000fe200048070ff */
[C---:B------:R-:W-:Y:S01]  /*8fb0*/  FFMA R52, R71.reuse, R124, R52 ;  /* 0x0000007c47347223 */ /* 0x040fe20000000034 */
[----:B------:R-:W-:Y:S01]  /*8fc0*/  FMUL R56, R70, R63 ;  /* 0x0000003f46387220 */ /* 0x000fe20000400000 */
[C---:B------:R-:W-:Y:S01]  /*8fd0*/  FFMA R53, R71.reuse, R125, R53 ;  /* 0x0000007d47357223 */ /* 0x040fe20000000035 */
[C---:B------:R-:W-:Y:S01]  /*8fe0*/  FFMA R54, R71.reuse, R126, R54 ;  /* 0x0000007e47367223 */ /* 0x040fe20000000036 */
[C---:B------:R-:W-:Y:S01]  /*8ff0*/  FFMA R55, R71.reuse, R127, R55 ;  /* 0x0000007f47377223 */ /* 0x040fe20000000037 */
[C---:B------:R-:W-:Y:S01]  /*9000*/  FFMA R56, R71.reuse, R128, R56 ;  /* 0x0000008047387223 */ /* 0x040fe20000000038 */
[----:B------:R-:W-:Y:S01]  /*9010*/  F2FP.SATFINITE.E4M3.F32.PACK_AB_MERGE_C R39, R40, R39, RZ ;  /* 0x000000272827723e */ /* 0x000fe200048070ff */
[C---:B------:R-:W-:Y:S01]  /*9020*/  FFMA R57, R71.reuse, R72, R57 ;  /* 0x0000004847397223 */ /* 0x040fe20000000039 */
[----:B------:R-:W-:Y:S01]  /*9030*/  F2FP.SATFINITE.E4M3.F32.PACK_AB_MERGE_C R43, R44, R43, RZ ;  /* 0x0000002b2c2b723e */ /* 0x000fe200048070ff */
[C---:B------:R-:W-:Y:S01]  /*9040*/  FFMA R58, R71.reuse, R73, R58 ;  /* 0x00000049473a7223 */ /* 0x040fe2000000003a */
[C---:B------:R-:W-:Y:S01]  /*9050*/  FFMA R59, R71.reuse, R74, R59 ;  /* 0x0000004a473b7223 */ /* 0x040fe2000000003b */
[----:B------:R-:W-:Y:S01]  /*9060*/  F2FP.SATFINITE.E4M3.F32.PACK_AB_MERGE_C R33, R34, R33, R35 ;  /* 0x000000212221723e */ /* 0x000fe20004807023 */
[----:B------:R-:W-:Y:S01]  /*9070*/  FFMA R60, R71, R75, R60 ;  /* 0x0000004b473c7223 */ /* 0x000fe2000000003c */
[----:B------:R-:W-:Y:S02]  /*9080*/  F2FP.SATFINITE.E4M3.F32.PACK_AB_MERGE_C R32, R30, R29, R32 ;  /* 0x0000001d1e20723e */ /* 0x000fe40004807020 */
[----:B------:R-:W-:Y:S02]  /*9090*/  F2FP.SATFINITE.E4M3.F32.PACK_AB_MERGE_C R34, R38, R37, R39 ;  /* 0x000000252622723e */ /* 0x000fe40004807027 */
[----:B------:R-:W-:Y:S02]  /*90a0*/  F2FP.SATFINITE.E4M3.F32.PACK_AB_MERGE_C R35, R42, R41, R43 ;  /* 0x000000292a23723e */ /* 0x000fe4000480702b */
[----:B------:R-:W-:Y:S02]  /*90b0*/  F2FP.SATFINITE.E4M3.F32.PACK_AB_MERGE_C R51, R52, R51, RZ ;  /* 0x000000333433723e */ /* 0x000fe400048070ff */
[----:B------:R-:W-:Y:S01]  /*90c0*/  F2FP.SATFINITE.E4M3.F32.PACK_AB_MERGE_C R48, R48, R47, RZ ;  /* 0x0000002f3030723e */ /* 0x000fe200048070ff */
[----:B------:R1:W-:Y:S01]  /*90d0*/  STS.128 [R150+0x2020], R32 ;  /* 0x0020202096007388 */ /* 0x0003e20000000c00 */
[----:B------:R-:W-:Y:S02]  /*90e0*/  F2FP.SATFINITE.E4M3.F32.PACK_AB_MERGE_C R55, R56, R55, RZ ;  /* 0x000000373837723e */ /* 0x000fe400048070ff */
[----:B------:R-:W-:Y:S02]  /*90f0*/  F2FP.SATFINITE.E4M3.F32.PACK_AB_MERGE_C R59, R60, R59, RZ ;  /* 0x0000003b3c3b723e */ /* 0x000fe400048070ff */
[----:B------:R-:W-:Y:S02]  /*9100*/  F2FP.SATFINITE.E4M3.F32.PACK_AB_MERGE_C R49, R50, R49, R51 ;  /* 0x000000313231723e */ /* 0x000fe40004807033 */
[----:B------:R-:W-:Y:S02]  /*9110*/  F2FP.SATFINITE.E4M3.F32.PACK_AB_MERGE_C R48, R46, R45, R48 ;  /* 0x0000002d2e30723e */ /* 0x000fe40004807030 */
[----:B------:R-:W-:Y:S02]  /*9120*/  F2FP.SATFINITE.E4M3.F32.PACK_AB_MERGE_C R50, R54, R53, R55 ;  /* 0x000000353632723e */ /* 0x000fe40004807037 */
[----:B------:R-:W-:Y:S05]  /*9130*/  F2FP.SATFINITE.E4M3.F32.PACK_AB_MERGE_C R51, R58, R57, R59 ;  /* 0x000000393a33723e */ /* 0x000fea000480703b */
[----:B------:R1:W-:Y:S01]  /*9140*/  STS.128 [R149+0x2030], R48 ;  /* 0x0020303095007388 */ /* 0x0003e20000000c00 */
[----:B------:R-:W-:Y:S01]  /*9150*/  @!PT LDS RZ, [RZ] ;  /* 0x00000000fffff984 */ /* 0x000fe20000000800 */
[----:B------:R-:W-:Y:S01]  /*9160*/  @!PT LDS RZ, [RZ] ;  /* 0x00000000fffff984 */ /* 0x000fe20000000800 */
[----:B------:R-:W-:Y:S01]  /*9170*/  @!PT LDS RZ, [RZ] ;  /* 0x00000000fffff984 */ /* 0x000fe20000000800 */
[----:B------:R-:W-:Y:S01]  /*9180*/  @!PT LDS RZ, [RZ] ;  /* 0x00000000fffff984 */ /* 0x000fe20000000800 */
[----:B------:R3:W-:Y:S07]  /*9190*/  MEMBAR.ALL.CTA ;  /* 0x0000000000007992 */ /* 0x0007ee0000008000 */
[----:B---3--:R-:W3:Y:S02]  /*91a0*/  FENCE.VIEW.ASYNC.S ;  /* 0x00000000000073c6 */ /* 0x008ee40000000000 */
[----:B---3--:R-:W-:Y:S06]  /*91b0*/  BAR.SYNC.DEFER_BLOCKING 0x1, 0x80 ;  /* 0x0042000000007b1d */ /* 0x008fec0000010000 */
[----:B------:R-:W-:Y:S05]  /*91c0*/  @P0 BRA `(.L_x_142) ;  /* 0x0000000000880947 */ /* 0x000fea0003800000 */
[----:B------:R-:W3:Y:S01]  /*91d0*/  LDCU.128 UR12, c[0x0][0xb90] ;  /* 0x00017200ff0c77ac */ /* 0x000ee20008000c00 */
[----:B------:R-:W4:Y:S01]  /*91e0*/  LDCU UR18, c[0x0][0xba0] ;  /* 0x00017400ff1277ac */ /* 0x000f220008000800 */
[----:B------:R-:W-:Y:S02]  /*91f0*/  USHF.L.U32 UR10, UR49, 0x7, URZ ;  /* 0x00000007310a7899 */ /* 0x000fe400080006ff */
[----:B------:R-:W-:Y:S02]  /*9200*/  UISETP.NE.AND UP0, UPT, UR56, 0x1, UPT ;  /* 0x000000013800788c */ /* 0x000fe4000bf05270 */
[----:B------:R-:W-:Y:S01]  /*9210*/  UIMAD.WIDE.U32 UR4, UR10, UR57, URZ ;  /* 0x000000390a0472a5 */ /* 0x000fe2000f8e00ff */
[----:B------:R-:W5:Y:S01]  /*9220*/  LDCU.64 UR16, c[0x0][0x348] ;  /* 0x00006900ff1077ac */ /* 0x000f620008000a00 */
[----:B------:R-:W-:Y:S02]  /*9230*/  UIADD3 UR8, UPT, UPT, UR44, 0x2400, URZ ;  /* 0x000024002c087890 */ /* 0x000fe4000fffe0ff */
[----:B---3--:R-:W-:Y:S02]  /*9240*/  UISETP.NE.AND UP1, UPT, UR14, 0x1, UPT ;  /* 0x000000010e00788c */ /* 0x008fe4000bf25270 */
[----:B------:R-:W-:Y:S02]  /*9250*/  USHF.L.U32 UR9, UR51, 0x6, URZ ;  /* 0x0000000633097899 */ /* 0x000fe400080006ff */
[----:B------:R-:W-:Y:S01]  /*9260*/  MOV R151, UR8 ;  /* 0x0000000800977c02 */ /* 0x000fe20008000f00 */
[----:B------:R-:W-:Y:S02]  /*9270*/  UMOV UR4, UR5 ;  /* 0x0000000500047c82 */ /* 0x000fe40008000000 */
[----:B------:R-:W-:Y:S01]  /*9280*/  USHF.R.U32.HI UR4, URZ, UR58, UR4 ;  /* 0x0000003aff047299 */ /* 0x000fe20008011604 */
[----:B------:R-:W-:Y:S03]  /*9290*/  R2UR UR8, R151 ;  /* 0x00000000970872ca */ /* 0x000fe600000e0000 */
[----:B------:R-:W-:Y:S02]  /*92a0*/  USEL UR11, UR10, UR4, !UP0 ;  /* 0x000000040a0b7287 */ /* 0x000fe4000c000000 */
[----:B------:R-:W-:Y:S02]  /*92b0*/  UISETP.NE.AND UP0, UPT, UR59, 0x1, UPT ;  /* 0x000000013b00788c */ /* 0x000fe4000bf05270 */
[----:B------:R-:W-:Y:S07]  /*92c0*/  UIMAD.WIDE.U32 UR4, UR11, UR12, URZ ;  /* 0x0000000c0b0472a5 */ /* 0x000fee000f8e00ff */
[----:B------:R-:W-:Y:S02]  /*92d0*/  UMOV UR4, UR5 ;  /* 0x0000000500047c82 */ /* 0x000fe40008000000 */
[----:B------:R-:W-:Y:S04]  /*92e0*/  USHF.R.U32.HI UR4, URZ, UR13, UR4 ;  /* 0x0000000dff047299 */ /* 0x000fe80008011604 */
[----:B------:R-:W-:Y:S02]  /*92f0*/  USEL UR12, UR11, UR4, !UP0 ;  /* 0x000000040b0c7287 */ /* 0x000fe4000c000000 */
[----:B-----5:R-:W-:Y:S02]  /*9300*/  UIADD3 UR4, UP0, UPT, UR16, 0x780, URZ ;  /* 0x0000078010047890 */ /* 0x020fe4000ff1e0ff */
[----:B------:R-:W-:Y:S07]  /*9310*/  UIMAD.WIDE.U32 UR6, UR12, UR15, URZ ;  /* 0x0000000f0c0672a5 */ /* 0x000fee000f8e00ff */
[----:B------:R-:W-:Y:S01]  /*9320*/  UMOV UR5, UR7 ;  /* 0x0000000700057c82 */ /* 0x000fe20008000000 */
[----:B------:R-:W-:Y:S02]  /*9330*/  UIADD3 UR7, UPT, UPT, -UR11, URZ, URZ ;  /* 0x000000ff0b077290 */ /* 0x000fe4000fffe1ff */
[----:B----4-:R-:W-:Y:S02]  /*9340*/  USHF.R.U32.HI UR5, URZ, UR18, UR5 ;  /* 0x00000012ff057299 */ /* 0x010fe40008011605 */
[----:B------:R-:W-:Y:S02]  /*9350*/  UIMAD UR10, UR56, UR7, UR10 ;  /* 0x00000007380a72a4 */ /* 0x000fe4000f8e020a */
[----:B------:R-:W-:Y:S02]  /*9360*/  USEL UR13, UR12, UR5, !UP1 ;  /* 0x000000050c0d7287 */ /* 0x000fe4000c800000 */
[----:B------:R-:W-:Y:S02]  /*9370*/  UIADD3 UR5, UPT, UPT, -UR12, URZ, URZ ;  /* 0x000000ff0c057290 */ /* 0x000fe4000fffe1ff */
[----:B------:R-:W-:Y:S02]  /*9380*/  UIADD3 UR6, UPT, UPT, -UR13, URZ, URZ ;  /* 0x000000ff0d067290 */ /* 0x000fe4000fffe1ff */
[----:B------:R-:W-:Y:S02]  /*9390*/  UIMAD UR11, UR59, UR5, UR11 ;  /* 0x000000053b0b72a4 */ /* 0x000fe4000f8e020b */
[----:B------:R-:W-:Y:S02]  /*93a0*/  UIMAD UR12, UR14, UR6, UR12 ;  /* 0x000000060e0c72a4 */ /* 0x000fe4000f8e020c */
[----:B------:R-:W-:Y:S09]  /*93b0*/  UIADD3.X UR5, UPT, UPT, URZ, UR17, URZ, UP0, !UPT ;  /* 0x00000011ff057290 */ /* 0x000ff200087fe4ff */
[----:B------:R3:W-:Y:S01]  /*93c0*/  UTMASTG.5D.IM2COL [UR8], [UR4] ;  /* 0x00000008040073b5 */ /* 0x0007e20008060000 */
[----:B------:R0:W-:Y:S01]  /*93d0*/  UTMACMDFLUSH ;  /* 0x00000000000079b7 */ /* 0x0001e20000000000 */
[----:B---3--:R-:W-:Y:S04]  /*93e0*/  DEPBAR.LE SB0, 0x0 ;  /* 0x000080000000791a */ /* 0x008fe80000000000 */
.L_x_142:
[----:B------:R-:W-:Y:S05]  /*93f0*/  BSYNC.RECONVERGENT B0 ;  /* 0x0000000000007941 */ /* 0x000fea0003800200 */
.L_x_141:
[----:B------:R-:W-:Y:S01]  /*9400*/  R2UR UR4, R147 ;  /* 0x00000000930472ca */ /* 0x000fe200000e0000 */
[----:B------:R-:W-:Y:S01]  /*9410*/  BAR.SYNC.DEFER_BLOCKING 0x1, 0x80 ;  /* 0x0042000000007b1d */ /* 0x000fe20000010000 */
[C---:B------:R-:W-:Y:S01]  /*9420*/  ISETP.NE.AND P0, PT, R68.reuse, 0x2, PT ;  /* 0x000000024400780c */ /* 0x040fe20003f05270 */
[----:B------:R-:W-:Y:S01]  /*9430*/  UISETP.NE.AND UP0, UPT, UR46, URZ, UPT ;  /* 0x000000ff2e00728c */ /* 0x000fe2000bf05270 */
[----:B------:R-:W-:Y:S01]  /*9440*/  LOP3.LUT R141, R141, 0x1, RZ, 0x3c, !PT ;  /* 0x000000018d8d7812 */ /* 0x000fe200078e3cff */
[----:B------:R-:W-:Y:S01]  /*9450*/  UIADD3 UR49, UPT, UPT, UR37, UR63, URZ ;  /* 0x0000003f25317290 */ /* 0x000fe2000fffe0ff */
[----:B------:R-:W-:Y:S02]  /*9460*/  SEL R0, RZ, 0x1, P0 ;  /* 0x00000001ff007807 */ /* 0x000fe40000000000 */
[----:B------:R-:W-:Y:S02]  /*9470*/  SEL R68, R68, RZ, P0 ;  /* 0x000000ff44447207 */ /* 0x000fe40000000000 */
[----:B------:R-:W-:Y:S03]  /*9480*/  LOP3.LUT R142, R142, R0, RZ, 0x3c, !PT ;  /* 0x000000008e8e7212 */ /* 0x000fe600078e3cff */
[----:B------:R-:W-:Y:S01]  /*9490*/  UIADD3 UR51, UPT, UPT, UR36, UR4, URZ ;  /* 0x0000000424337290 */ /* 0x000fe2000fffe0ff */
[----:B------:R-:W-:Y:S01]  /*94a0*/  UMOV UR45, UR50 ;  /* 0x00000032002d7c82 */ /* 0x000fe20008000000 */
[----:B------:R-:W-:Y:S10]  /*94b0*/  BRA.U UP0, `(.L_x_143) ;  /* 0xffffffd900cc7547 */ /* 0x000ff4000b83ffff */
[----:B------:R-:W-:Y:S05]  /*94c0*/  EXIT ;  /* 0x000000000000794d */ /* 0x000fea0003800000 */
.L_x_25:
[----:B------:R-:W-:Y:S07]  /*94d0*/  MOV R0, UR9 ;  /* 0x0000000900007c02 */ /* 0x000fee0008000f00 */
.L_x_144:
[----:B--2---:R2:W3:Y:S02]  /*94e0*/  SYNCS.PHASECHK.TRANS64.TRYWAIT P0, [R0+URZ+0x148], R4 ;  /* 0x00014804000075a7 */ /* 0x0044e400080011ff */
[----:B---3--:R-:W-:Y:S05]  /*94f0*/  @!P0 NANOSLEEP.SYNCS 0x989680 ;  /* 0x009896800000895d */ /* 0x008fea0003900000 */
[----:B------:R-:W3:Y:S02]  /*9500*/  @!P0 SYNCS.PHASECHK.TRANS64 P0, [R0+URZ+0x148], R4 ;  /* 0x00014804000085a7 */ /* 0x000ee400080010ff */
[----:B---3--:R-:W-:Y:S05]  /*9510*/  @!P0 BRA `(.L_x_144) ;  /* 0xfffffffc00f08947 */ /* 0x008fea000383ffff */
[----:B------:R-:W-:Y:S05]  /*9520*/  BRA `(.L_x_24) ;  /* 0xffffff8800c47947 */ /* 0x000fea000383ffff */
.L_x_32:
[----:B------:R-:W-:Y:S07]  /*9530*/  MOV R0, UR9 ;  /* 0x0000000900007c02 */ /* 0x000fee0008000f00 */
.L_x_145:
[----:B-1----:R1:W2:Y:S02]  /*9540*/  SYNCS.PHASECHK.TRANS64.TRYWAIT P0, [R0+URZ+0x148], R4 ;  /* 0x00014804000075a7 */ /* 0x0022a400080011ff */
[----:B--2---:R-:W-:Y:S05]  /*9550*/  @!P0 NANOSLEEP.SYNCS 0x989680 ;  /* 0x009896800000895d */ /* 0x004fea0003900000 */
[----:B------:R-:W2:Y:S02]  /*9560*/  @!P0 SYNCS.PHASECHK.TRANS64 P0, [R0+URZ+0x148], R4 ;  /* 0x00014804000085a7 */ /* 0x000ea400080010ff */
[----:B--2---:R-:W-:Y:S05]  /*9570*/  @!P0 BRA `(.L_x_145) ;  /* 0xfffffffc00f08947 */ /* 0x004fea000383ffff */
[----:B------:R-:W-:Y:S05]  /*9580*/  BRA `(.L_x_31) ;  /* 0xffffff9000687947 */ /* 0x000fea000383ffff */
.L_x_37:
[----:B-1----:R-:W-:-:S07]  /*9590*/  MOV R0, UR30 ;  /* 0x0000001e00007c02 */ /* 0x002fce0008000f00 */
.L_x_146:
[----:B-1----:R1:W2:Y:S02]  /*95a0*/  SYNCS.PHASECHK.TRANS64.TRYWAIT P0, [R0+URZ+0x2b0], R3 ;  /* 0x0002b003000075a7 */ /* 0x0022a400080011ff */
[----:B--2---:R-:W-:Y:S05]  /*95b0*/  @!P0 NANOSLEEP.SYNCS 0x989680 ;  /* 0x009896800000895d */ /* 0x004fea0003900000 */
[----:B------:R-:W2:Y:S02]  /*95c0*/  @!P0 SYNCS.PHASECHK.TRANS64 P0, [R0+URZ+0x2b0], R3 ;  /* 0x0002b003000085a7 */ /* 0x000ea400080010ff */
[----:B--2---:R-:W-:Y:S05]  /*95d0*/  @!P0 BRA `(.L_x_146) ;  /* 0xfffffffc00f08947 */ /* 0x004fea000383ffff */
[----:B------:R-:W-:Y:S05]  /*95e0*/  BRA `(.L_x_147) ;  /* 0xffffff94004c7947 */ /* 0x000fea000383ffff */
.L_x_41:
[----:B------:R-:W-:-:S07]  /*95f0*/  MOV R0, UR4 ;  /* 0x0000000400007c02 */ /* 0x000fce0008000f00 */
.L_x_148:
[----:B-1----:R1:W2:Y:S02]  /*9600*/  SYNCS.PHASECHK.TRANS64.TRYWAIT P0, [R0+URZ], R2 ;  /* 0x00000002000075a7 */ /* 0x0022a400080011ff */
[----:B--2---:R-:W-:Y:S05]  /*9610*/  @!P0 NANOSLEEP.SYNCS 0x989680 ;  /* 0x009896800000895d */ /* 0x004fea0003900000 */
[----:B------:R-:W2:Y:S02]  /*9620*/  @!P0 SYNCS.PHASECHK.TRANS64 P0, [R0+URZ], R2 ;  /* 0x00000002000085a7 */ /* 0x000ea400080010ff */
[----:B--2---:R-:W-:Y:S05]  /*9630*/  @!P0 BRA `(.L_x_148) ;  /* 0xfffffffc00f08947 */ /* 0x004fea000383ffff */
[----:B------:R-:W-:Y:S05]  /*9640*/  BRA `(.L_x_149) ;  /* 0xffffff9800e07947 */ /* 0x000fea000383ffff */
.L_x_42:
[----:B------:R-:W-:-:S07]  /*9650*/  MOV R0, UR5 ;  /* 0x0000000500007c02 */ /* 0x000fce0008000f00 */
.L_x_150:
[----:B-1----:R1:W2:Y:S02]  /*9660*/  SYNCS.PHASECHK.TRANS64.TRYWAIT P0, [R0+URZ], R2 ;  /* 0x00000002000075a7 */ /* 0x0022a400080011ff */
[----:B--2---:R-:W-:Y:S05]  /*9670*/  @!P0 NANOSLEEP.SYNCS 0x989680 ;  /* 0x009896800000895d */ /* 0x004fea0003900000 */
[----:B------:R-:W2:Y:S02]  /*9680*/  @!P0 SYNCS.PHASECHK.TRANS64 P0, [R0+URZ], R2 ;  /* 0x00000002000085a7 */ /* 0x000ea400080010ff */
[----:B--2---:R-:W-:Y:S05]  /*9690*/  @!P0 BRA `(.L_x_150) ;  /* 0xfffffffc00f08947 */ /* 0x004fea000383ffff */
[----:B------:R-:W-:Y:S05]  /*96a0*/  BRA `(.L_x_151) ;  /* 0xffffff9800f07947 */ /* 0x000fea000383ffff */
.L_x_43:
[----:B------:R-:W-:-:S07]  /*96b0*/  MOV R0, UR5 ;  /* 0x0000000500007c02 */ /* 0x000fce0008000f00 */
.L_x_152:
[----:B-1----:R1:W2:Y:S02]  /*96c0*/  SYNCS.PHASECHK.TRANS64.TRYWAIT P0, [R0+URZ], R2 ;  /* 0x00000002000075a7 */ /* 0x0022a400080011ff */
[----:B--2---:R-:W-:Y:S05]  /*96d0*/  @!P0 NANOSLEEP.SYNCS 0x989680 ;  /* 0x009896800000895d */ /* 0x004fea0003900000 */
[----:B------:R-:W2:Y:S02]  /*96e0*/  @!P0 SYNCS.PHASECHK.TRANS64 P0, [R0+URZ], R2 ;  /* 0x00000002000085a7 */ /* 0x000ea400080010ff */
[----:B--2---:R-:W-:Y:S05]  /*96f0*/  @!P0 BRA `(.L_x_152) ;  /* 0xfffffffc00f08947 */ /* 0x004fea000383ffff */
[----:B------:R-:W-:Y:S05]  /*9700*/  BRA `(.L_x_153) ;  /* 0xffffff9c00007947 */ /* 0x000fea000383ffff */
.L_x_44:
[----:B------:R-:W-:-:S07]  /*9710*/  MOV R0, UR5 ;  /* 0x0000000500007c02 */ /* 0x000fce0008000f00 */
.L_x_154:
[----:B-1----:R1:W2:Y:S02]  /*9720*/  SYNCS.PHASECHK.TRANS64.TRYWAIT P0, [R0+URZ], R2 ;  /* 0x00000002000075a7 */ /* 0x0022a400080011ff */
[----:B--2---:R-:W-:Y:S05]  /*9730*/  @!P0 NANOSLEEP.SYNCS 0x989680 ;  /* 0x009896800000895d */ /* 0x004fea0003900000 */
[----:B------:R-:W2:Y:S02]  /*9740*/  @!P0 SYNCS.PHASECHK.TRANS64 P0, [R0+URZ], R2 ;  /* 0x00000002000085a7 */ /* 0x000ea400080010ff */
[----:B--2---:R-:W-:Y:S05]  /*9750*/  @!P0 BRA `(.L_x_154) ;  /* 0xfffffffc00f08947 */ /* 0x004fea000383ffff */
[----:B------:R-:W-:Y:S05]  /*9760*/  BRA `(.L_x_155) ;  /* 0xffffff9c00107947 */ /* 0x000fea000383ffff */
.L_x_45:
[----:B------:R-:W-:-:S07]  /*9770*/  MOV R0, UR5 ;  /* 0x0000000500007c02 */ /* 0x000fce0008000f00 */
.L_x_156:
[----:B-1----:R1:W2:Y:S02]  /*9780*/  SYNCS.PHASECHK.TRANS64.TRYWAIT P0, [R0+URZ], R2 ;  /* 0x00000002000075a7 */ /* 0x0022a400080011ff */
[----:B--2---:R-:W-:Y:S05]  /*9790*/  @!P0 NANOSLEEP.SYNCS 0x989680 ;  /* 0x009896800000895d */ /* 0x004fea0003900000 */
[----:B------:R-:W2:Y:S02]  /*97a0*/  @!P0 SYNCS.PHASECHK.TRANS64 P0, [R0+URZ], R2 ;  /* 0x00000002000085a7 */ /* 0x000ea400080010ff */
[----:B--2---:R-:W-:Y:S05]  /*97b0*/  @!P0 BRA `(.L_x_156) ;  /* 0xfffffffc00f08947 */ /* 0x004fea000383ffff */
[----:B------:R-:W-:Y:S05]  /*97c0*/  BRA `(.L_x_157) ;  /* 0xffffff9c00207947 */ /* 0x000fea000383ffff */
.L_x_46:
[----:B------:R-:W-:-:S07]  /*97d0*/  MOV R0, UR5 ;  /* 0x0000000500007c02 */ /* 0x000fce0008000f00 */
.L_x_158:
[----:B-1----:R1:W2:Y:S02]  /*97e0*/  SYNCS.PHASECHK.TRANS64.TRYWAIT P0, [R0+URZ], R2 ;  /* 0x00000002000075a7 */ /* 0x0022a400080011ff */
[----:B--2---:R-:W-:Y:S05]  /*97f0*/  @!P0 NANOSLEEP.SYNCS 0x989680 ;  /* 0x009896800000895d */ /* 0x004fea0003900000 */
[----:B------:R-:W2:Y:S02]  /*9800*/  @!P0 SYNCS.PHASECHK.TRANS64 P0, [R0+URZ], R2 ;  /* 0x00000002000085a7 */ /* 0x000ea400080010ff */
[----:B--2---:R-:W-:Y:S05]  /*9810*/  @!P0 BRA `(.L_x_158) ;  /* 0xfffffffc00f08947 */ /* 0x004fea000383ffff */
[----:B------:R-:W-:Y:S05]  /*9820*/  BRA `(.L_x_159) ;  /* 0xffffff9c00307947 */ /* 0x000fea000383ffff */
.L_x_47:
[----:B------:R-:W-:-:S07]  /*9830*/  MOV R0, UR5 ;  /* 0x0000000500007c02 */ /* 0x000fce0008000f00 */
.L_x_160:
[----:B-1----:R1:W2:Y:S02]  /*9840*/  SYNCS.PHASECHK.TRANS64.TRYWAIT P0, [R0+URZ], R2 ;  /* 0x00000002000075a7 */ /* 0x0022a400080011ff */
[----:B--2---:R-:W-:Y:S05]  /*9850*/  @!P0 NANOSLEEP.SYNCS 0x989680 ;  /* 0x009896800000895d */ /* 0x004fea0003900000 */
[----:B------:R-:W2:Y:S02]  /*9860*/  @!P0 SYNCS.PHASECHK.TRANS64 P0, [R0+URZ], R2 ;  /* 0x00000002000085a7 */ /* 0x000ea400080010ff */
[----:B--2---:R-:W-:Y:S05]  /*9870*/  @!P0 BRA `(.L_x_160) ;  /* 0xfffffffc00f08947 */ /* 0x004fea000383ffff */
[----:B------:R-:W-:Y:S05]  /*9880*/  BRA `(.L_x_161) ;  /* 0xffffff9c00407947 */ /* 0x000fea000383ffff */
.L_x_48:
[----:B------:R-:W-:-:S07]  /*9890*/  MOV R0, UR5 ;  /* 0x0000000500007c02 */ /* 0x000fce0008000f00 */
.L_x_162:
[----:B-1----:R1:W2:Y:S02]  /*98a0*/  SYNCS.PHASECHK.TRANS64.TRYWAIT P0, [R0+URZ], R2 ;  /* 0x00000002000075a7 */ /* 0x0022a400080011ff */
[----:B--2---:R-:W-:Y:S05]  /*98b0*/  @!P0 NANOSLEEP.SYNCS 0x989680 ;  /* 0x009896800000895d */ /* 0x004fea0003900000 */
[----:B------:R-:W2:Y:S02]  /*98c0*/  @!P0 SYNCS.PHASECHK.TRANS64 P0, [R0+URZ], R2 ;  /* 0x00000002000085a7 */ /* 0x000ea400080010ff */
[----:B--2---:R-:W-:Y:S05]  /*98d0*/  @!P0 BRA `(.L_x_162) ;  /* 0xfffffffc00f08947 */ /* 0x004fea000383ffff */
[----:B------:R-:W-:Y:S05]  /*98e0*/  BRA `(.L_x_163) ;  /* 0xffffff9c00507947 */ /* 0x000fea000383ffff */
.L_x_49:
[----:B------:R-:W-:-:S07]  /*98f0*/  MOV R0, UR5 ;  /* 0x0000000500007c02 */ /* 0x000fce0008000f00 */
.L_x_164:
[----:B-1----:R1:W2:Y:S02]  /*9900*/  SYNCS.PHASECHK.TRANS64.TRYWAIT P0, [R0+URZ], R2 ;  /* 0x00000002000075a7 */ /* 0x0022a400080011ff */
[----:B--2---:R-:W-:Y:S05]  /*9910*/  @!P0 NANOSLEEP.SYNCS 0x989680 ;  /* 0x009896800000895d */ /* 0x004fea0003900000 */
[----:B------:R-:W2:Y:S02]  /*9920*/  @!P0 SYNCS.PHASECHK.TRANS64 P0, [R0+URZ], R2 ;  /* 0x00000002000085a7 */ /* 0x000ea400080010ff */
[----:B--2---:R-:W-:Y:S05]  /*9930*/  @!P0 BRA `(.L_x_164) ;  /* 0xfffffffc00f08947 */ /* 0x004fea000383ffff */
[----:B------:R-:W-:Y:S05]  /*9940*/  BRA `(.L_x_165) ;  /* 0xffffff9c00607947 */ /* 0x000fea000383ffff */
.L_x_50:
[----:B------:R-:W-:-:S07]  /*9950*/  MOV R0, UR5 ;  /* 0x0000000500007c02 */ /* 0x000fce0008000f00 */
.L_x_166:
[----:B-1----:R1:W2:Y:S02]  /*9960*/  SYNCS.PHASECHK.TRANS64.TRYWAIT P0, [R0+URZ], R2 ;  /* 0x00000002000075a7 */ /* 0x0022a400080011ff */
[----:B--2---:R-:W-:Y:S05]  /*9970*/  @!P0 NANOSLEEP.SYNCS 0x989680 ;  /* 0x009896800000895d */ /* 0x004fea0003900000 */
[----:B------:R-:W2:Y:S02]  /*9980*/  @!P0 SYNCS.PHASECHK.TRANS64 P0, [R0+URZ], R2 ;  /* 0x00000002000085a7 */ /* 0x000ea400080010ff */
[----:B--2---:R-:W-:Y:S05]  /*9990*/  @!P0 BRA `(.L_x_166) ;  /* 0xfffffffc00f08947 */ /* 0x004fea000383ffff */
[----:B------:R-:W-:Y:S05]  /*99a0*/  BRA `(.L_x_167) ;  /* 0xffffff9c00707947 */ /* 0x000fea000383ffff */
.L_x_51:
[----:B------:R-:W-:-:S07]  /*99b0*/  MOV R0, UR5 ;  /* 0x0000000500007c02 */ /* 0x000fce0008000f00 */
.L_x_168:
[----:B-1----:R1:W2:Y:S02]  /*99c0*/  SYNCS.PHASECHK.TRANS64.TRYWAIT P0, [R0+URZ], R2 ;  /* 0x00000002000075a7 */ /* 0x0022a400080011ff */
[----:B--2---:R-:W-:Y:S05]  /*99d0*/  @!P0 NANOSLEEP.SYNCS 0x989680 ;  /* 0x009896800000895d */ /* 0x004fea0003900000 */
[----:B------:R-:W2:Y:S02]  /*99e0*/  @!P0 SYNCS.PHASECHK.TRANS64 P0, [R0+URZ], R2 ;  /* 0x00000002000085a7 */ /* 0x000ea400080010ff */
[----:B--2---:R-:W-:Y:S05]  /*99f0*/  @!P0 BRA `(.L_x_168) ;  /* 0xfffffffc00f08947 */ /* 0x004fea000383ffff */
[----:B------:R-:W-:Y:S05]  /*9a00*/  BRA `(.L_x_169) ;  /* 0xffffff9c00807947 */ /* 0x000fea000383ffff */
.L_x_52:
[----:B------:R-:W-:-:S07]  /*9a10*/  MOV R0, UR5 ;  /* 0x0000000500007c02 */ /* 0x000fce0008000f00 */
.L_x_170:
[----:B-1----:R1:W2:Y:S02]  /*9a20*/  SYNCS.PHASECHK.TRANS64.TRYWAIT P0, [R0+URZ], R2 ;  /* 0x00000002000075a7 */ /* 0x0022a400080011ff */
[----:B--2---:R-:W-:Y:S05]  /*9a30*/  @!P0 NANOSLEEP.SYNCS 0x989680 ;  /* 0x009896800000895d */ /* 0x004fea0003900000 */
[----:B------:R-:W2:Y:S02]  /*9a40*/  @!P0 SYNCS.PHASECHK.TRANS64 P0, [R0+URZ], R2 ;  /* 0x00000002000085a7 */ /* 0x000ea400080010ff */
[----:B--2---:R-:W-:Y:S05]  /*9a50*/  @!P0 BRA `(.L_x_170) ;  /* 0xfffffffc00f08947 */ /* 0x004fea000383ffff */
[----:B------:R-:W-:Y:S05]  /*9a60*/  BRA `(.L_x_171) ;  /* 0xffffff9c00907947 */ /* 0x000fea000383ffff */
.L_x_53:
[----:B------:R-:W-:-:S07]  /*9a70*/  MOV R0, UR5 ;  /* 0x0000000500007c02 */ /* 0x000fce0008000f00 */
.L_x_172:
[----:B-1----:R1:W2:Y:S02]  /*9a80*/  SYNCS.PHASECHK.TRANS64.TRYWAIT P0, [R0+URZ], R2 ;  /* 0x00000002000075a7 */ /* 0x0022a400080011ff */
[----:B--2---:R-:W-:Y:S05]  /*9a90*/  @!P0 NANOSLEEP.SYNCS 0x989680 ;  /* 0x009896800000895d */ /* 0x004fea0003900000 */
[----:B------:R-:W2:Y:S02]  /*9aa0*/  @!P0 SYNCS.PHASECHK.TRANS64 P0, [R0+URZ], R2 ;  /* 0x00000002000085a7 */ /* 0x000ea400080010ff */
[----:B--2---:R-:W-:Y:S05]  /*9ab0*/  @!P0 BRA `(.L_x_172) ;  /* 0xfffffffc00f08947 */ /* 0x004fea000383ffff */
[----:B------:R-:W-:Y:S05]  /*9ac0*/  BRA `(.L_x_173) ;  /* 0xffffff9c00a07947 */ /* 0x000fea000383ffff */
.L_x_54:
[----:B------:R-:W-:-:S07]  /*9ad0*/  MOV R0, UR5 ;  /* 0x0000000500007c02 */ /* 0x000fce0008000f00 */
.L_x_174:
[----:B-1----:R1:W2:Y:S02]  /*9ae0*/  SYNCS.PHASECHK.TRANS64.TRYWAIT P0, [R0+URZ], R2 ;  /* 0x00000002000075a7 */ /* 0x0022a400080011ff */
[----:B--2---:R-:W-:Y:S05]  /*9af0*/  @!P0 NANOSLEEP.SYNCS 0x989680 ;  /* 0x009896800000895d */ /* 0x004fea0003900000 */
[----:B------:R-:W2:Y:S02]  /*9b00*/  @!P0 SYNCS.PHASECHK.TRANS64 P0, [R0+URZ], R2 ;  /* 0x00000002000085a7 */ /* 0x000ea400080010ff */
[----:B--2---:R-:W-:Y:S05]  /*9b10*/  @!P0 BRA `(.L_x_174) ;  /* 0xfffffffc00f08947 */ /* 0x004fea000383ffff */
[----:B------:R-:W-:Y:S05]  /*9b20*/  BRA `(.L_x_175) ;  /* 0xffffff9c00b07947 */ /* 0x000fea000383ffff */
.L_x_55:
[----:B------:R-:W-:-:S07]  /*9b30*/  MOV R0, UR5 ;  /* 0x0000000500007c02 */ /* 0x000fce0008000f00 */
.L_x_176:
[----:B-1----:R1:W2:Y:S02]  /*9b40*/  SYNCS.PHASECHK.TRANS64.TRYWAIT P0, [R0+URZ], R2 ;  /* 0x00000002000075a7 */ /* 0x0022a400080011ff */
[----:B--2---:R-:W-:Y:S05]  /*9b50*/  @!P0 NANOSLEEP.SYNCS 0x989680 ;  /* 0x009896800000895d */ /* 0x004fea0003900000 */
[----:B------:R-:W2:Y:S02]  /*9b60*/  @!P0 SYNCS.PHASECHK.TRANS64 P0, [R0+URZ], R2 ;  /* 0x00000002000085a7 */ /* 0x000ea400080010ff */
[----:B--2---:R-:W-:Y:S05]  /*9b70*/  @!P0 BRA `(.L_x_176) ;  /* 0xfffffffc00f08947 */ /* 0x004fea000383ffff */
[----:B------:R-:W-:Y:S05]  /*9b80*/  BRA `(.L_x_177) ;  /* 0xffffff9c00c07947 */ /* 0x000fea000383ffff */
.L_x_56:
[----:B------:R-:W-:-:S07]  /*9b90*/  MOV R0, UR5 ;  /* 0x0000000500007c02 */ /* 0x000fce0008000f00 */
.L_x_178:
[----:B-1----:R1:W2:Y:S02]  /*9ba0*/  SYNCS.PHASECHK.TRANS64.TRYWAIT P0, [R0+URZ], R2 ;  /* 0x00000002000075a7 */ /* 0x0022a400080011ff */
[----:B--2---:R-:W-:Y:S05]  /*9bb0*/  @!P0 NANOSLEEP.SYNCS 0x989680 ;  /* 0x009896800000895d */ /* 0x004fea0003900000 */
[----:B------:R-:W2:Y:S02]  /*9bc0*/  @!P0 SYNCS.PHASECHK.TRANS64 P0, [R0+URZ], R2 ;  /* 0x00000002000085a7 */ /* 0x000ea400080010ff */
[----:B--2---:R-:W-:Y:S05]  /*9bd0*/  @!P0 BRA `(.L_x_178) ;  /* 0xfffffffc00f08947 */ /* 0x004fea000383ffff */
[----:B------:R-:W-:Y:S05]  /*9be0*/  BRA `(.L_x_179) ;  /* 0xffffff9c00d07947 */ /* 0x000fea000383ffff */
.L_x_57:
[----:B------:R-:W-:-:S07]  /*9bf0*/  MOV R0, UR5 ;  /* 0x0000000500007c02 */ /* 0x000fce0008000f00 */
.L_x_180:
[----:B-1----:R1:W2:Y:S02]  /*9c00*/  SYNCS.PHASECHK.TRANS64.TRYWAIT P0, [R0+URZ], R2 ;  /* 0x00000002000075a7 */ /* 0x0022a400080011ff */
[----:B--2---:R-:W-:Y:S05]  /*9c10*/  @!P0 NANOSLEEP.SYNCS 0x989680 ;  /* 0x009896800000895d */ /* 0x004fea0003900000 */
[----:B------:R-:W2:Y:S02]  /*9c20*/  @!P0 SYNCS.PHASECHK.TRANS64 P0, [R0+URZ], R2 ;  /* 0x00000002000085a7 */ /* 0x000ea400080010ff */
[----:B--2---:R-:W-:Y:S05]  /*9c30*/  @!P0 BRA `(.L_x_180) ;  /* 0xfffffffc00f08947 */ /* 0x004fea000383ffff */
[----:B------:R-:W-:Y:S05]  /*9c40*/  BRA `(.L_x_181) ;  /* 0xffffff9c00e07947 */ /* 0x000fea000383ffff */
.L_x_58:
[----:B------:R-:W-:-:S07]  /*9c50*/  MOV R0, UR5 ;  /* 0x0000000500007c02 */ /* 0x000fce0008000f00 */
.L_x_182:
[----:B-1----:R1:W2:Y:S02]  /*9c60*/  SYNCS.PHASECHK.TRANS64.TRYWAIT P0, [R0+URZ], R2 ;  /* 0x00000002000075a7 */ /* 0x0022a400080011ff */
[----:B--2---:R-:W-:Y:S05]  /*9c70*/  @!P0 NANOSLEEP.SYNCS 0x989680 ;  /* 0x009896800000895d */ /* 0x004fea0003900000 */
[----:B------:R-:W2:Y:S02]  /*9c80*/  @!P0 SYNCS.PHASECHK.TRANS64 P0, [R0+URZ], R2 ;  /* 0x00000002000085a7 */ /* 0x000ea400080010ff */
[----:B--2---:R-:W-:Y:S05]  /*9c90*/  @!P0 BRA `(.L_x_182) ;  /* 0xfffffffc00f08947 */ /* 0x004fea000383ffff */
[----:B------:R-:W-:Y:S05]  /*9ca0*/  BRA `(.L_x_183) ;  /* 0xffffff9c00f07947 */ /* 0x000fea000383ffff */
.L_x_59:
[----:B------:R-:W-:-:S07]  /*9cb0*/  MOV R0, UR5 ;  /* 0x0000000500007c02 */ /* 0x000fce0008000f00 */
.L_x_184:
[----:B-1----:R1:W2:Y:S02]  /*9cc0*/  SYNCS.PHASECHK.TRANS64.TRYWAIT P0, [R0+URZ], R2 ;  /* 0x00000002000075a7 */ /* 0x0022a400080011ff */
[----:B--2---:R-:W-:Y:S05]  /*9cd0*/  @!P0 NANOSLEEP.SYNCS 0x989680 ;  /* 0x009896800000895d */ /* 0x004fea0003900000 */
[----:B------:R-:W2:Y:S02]  /*9ce0*/  @!P0 SYNCS.PHASECHK.TRANS64 P0, [R0+URZ], R2 ;  /* 0x00000002000085a7 */ /* 0x000ea400080010ff */
[----:B--2---:R-:W-:Y:S05]  /*9cf0*/  @!P0 BRA `(.L_x_184) ;  /* 0xfffffffc00f08947 */ /* 0x004fea000383ffff */
[----:B------:R-:W-:Y:S05]  /*9d00*/  BRA `(.L_x_185) ;  /* 0xffffffa000007947 */ /* 0x000fea000383ffff */
.L_x_60:
[----:B------:R-:W-:-:S07]  /*9d10*/  MOV R0, UR5 ;  /* 0x0000000500007c02 */ /* 0x000fce0008000f00 */
.L_x_186:
[----:B-1----:R1:W2:Y:S02]  /*9d20*/  SYNCS.PHASECHK.TRANS64.TRYWAIT P0, [R0+URZ], R2 ;  /* 0x00000002000075a7 */ /* 0x0022a400080011ff */
[----:B--2---:R-:W-:Y:S05]  /*9d30*/  @!P0 NANOSLEEP.SYNCS 0x989680 ;  /* 0x009896800000895d */ /* 0x004fea0003900000 */
[----:B------:R-:W2:Y:S02]  /*9d40*/  @!P0 SYNCS.PHASECHK.TRANS64 P0, [R0+URZ], R2 ;  /* 0x00000002000085a7 */ /* 0x000ea400080010ff */
[----:B--2---:R-:W-:Y:S05]  /*9d50*/  @!P0 BRA `(.L_x_186) ;  /* 0xfffffffc00f08947 */ /* 0x004fea000383ffff */
[----:B------:R-:W-:Y:S05]  /*9d60*/  BRA `(.L_x_187) ;  /* 0xffffffa000107947 */ /* 0x000fea000383ffff */
.L_x_61:
[----:B------:R-:W-:-:S07]  /*9d70*/  MOV R0, UR5 ;  /* 0x0000000500007c02 */ /* 0x000fce0008000f00 */
.L_x_188:
[----:B-1----:R1:W2:Y:S02]  /*9d80*/  SYNCS.PHASECHK.TRANS64.TRYWAIT P0, [R0+URZ], R2 ;  /* 0x00000002000075a7 */ /* 0x0022a400080011ff */
[----:B--2---:R-:W-:Y:S05]  /*9d90*/  @!P0 NANOSLEEP.SYNCS 0x989680 ;  /* 0x009896800000895d */ /* 0x004fea0003900000 */
[----:B------:R-:W2:Y:S02]  /*9da0*/  @!P0 SYNCS.PHASECHK.TRANS64 P0, [R0+URZ], R2 ;  /* 0x00000002000085a7 */ /* 0x000ea400080010ff */
[----:B--2---:R-:W-:Y:S05]  /*9db0*/  @!P0 BRA `(.L_x_188) ;  /* 0xfffffffc00f08947 */ /* 0x004fea000383ffff */
[----:B------:R-:W-:Y:S05]  /*9dc0*/  BRA `(.L_x_189) ;  /* 0xffffffa000207947 */ /* 0x000fea000383ffff */
.L_x_62:
[----:B------:R-:W-:-:S07]  /*9dd0*/  MOV R0, UR5 ;  /* 0x0000000500007c02 */ /* 0x000fce0008000f00 */
.L_x_190:
[----:B-1----:R1:W2:Y:S02]  /*9de0*/  SYNCS.PHASECHK.TRANS64.TRYWAIT P0, [R0+URZ], R2 ;  /* 0x00000002000075a7 */ /* 0x0022a400080011ff */
[----:B--2---:R-:W-:Y:S05]  /*9df0*/  @!P0 NANOSLEEP.SYNCS 0x989680 ;  /* 0x009896800000895d */ /* 0x004fea0003900000 */
[----:B------:R-:W2:Y:S02]  /*9e00*/  @!P0 SYNCS.PHASECHK.TRANS64 P0, [R0+URZ], R2 ;  /* 0x00000002000085a7 */ /* 0x000ea400080010ff */
[----:B--2---:R-:W-:Y:S05]  /*9e10*/  @!P0 BRA `(.L_x_190) ;  /* 0xfffffffc00f08947 */ /* 0x004fea000383ffff */
[----:B------:R-:W-:Y:S05]  /*9e20*/  BRA `(.L_x_191) ;  /* 0xffffffa000307947 */ /* 0x000fea000383ffff */
.L_x_63:
[----:B------:R-:W-:-:S07]  /*9e30*/  MOV R0, UR5 ;  /* 0x0000000500007c02 */ /* 0x000fce0008000f00 */
.L_x_192:
[----:B-1----:R1:W2:Y:S02]  /*9e40*/  SYNCS.PHASECHK.TRANS64.TRYWAIT P0, [R0+URZ], R2 ;  /* 0x00000002000075a7 */ /* 0x0022a400080011ff */
[----:B--2---:R-:W-:Y:S05]  /*9e50*/  @!P0 NANOSLEEP.SYNCS 0x989680 ;  /* 0x009896800000895d */ /* 0x004fea0003900000 */
[----:B------:R-:W2:Y:S02]  /*9e60*/  @!P0 SYNCS.PHASECHK.TRANS64 P0, [R0+URZ], R2 ;  /* 0x00000002000085a7 */ /* 0x000ea400080010ff */
[----:B--2---:R-:W-:Y:S05]  /*9e70*/  @!P0 BRA `(.L_x_192) ;  /* 0xfffffffc00f08947 */ /* 0x004fea000383ffff */
[----:B------:R-:W-:Y:S05]  /*9e80*/  BRA `(.L_x_193) ;  /* 0xffffffa000407947 */ /* 0x000fea000383ffff */
.L_x_64:
[----:B------:R-:W-:-:S07]  /*9e90*/  MOV R0, UR5 ;  /* 0x0000000500007c02 */ /* 0x000fce0008000f00 */
.L_x_194:
[----:B-1----:R1:W2:Y:S02]  /*9ea0*/  SYNCS.PHASECHK.TRANS64.TRYWAIT P0, [R0+URZ], R2 ;  /* 0x00000002000075a7 */ /* 0x0022a400080011ff */
[----:B--2---:R-:W-:Y:S05]  /*9eb0*/  @!P0 NANOSLEEP.SYNCS 0x989680 ;  /* 0x009896800000895d */ /* 0x004fea0003900000 */
[----:B------:R-:W2:Y:S02]  /*9ec0*/  @!P0 SYNCS.PHASECHK.TRANS64 P0, [R0+URZ], R2 ;  /* 0x00000002000085a7 */ /* 0x000ea400080010ff */
[----:B--2---:R-:W-:Y:S05]  /*9ed0*/  @!P0 BRA `(.L_x_194) ;  /* 0xfffffffc00f08947 */ /* 0x004fea000383ffff */
[----:B------:R-:W-:Y:S05]  /*9ee0*/  BRA `(.L_x_195) ;  /* 0xffffffa000507947 */ /* 0x000fea000383ffff */
.L_x_65:
[----:B------:R-:W-:-:S07]  /*9ef0*/  MOV R0, UR5 ;  /* 0x0000000500007c02 */ /* 0x000fce0008000f00 */
.L_x_196:
[----:B-1----:R1:W2:Y:S02]  /*9f00*/  SYNCS.PHASECHK.TRANS64.TRYWAIT P0, [R0+URZ], R2 ;  /* 0x00000002000075a7 */ /* 0x0022a400080011ff */
[----:B--2---:R-:W-:Y:S05]  /*9f10*/  @!P0 NANOSLEEP.SYNCS 0x989680 ;  /* 0x009896800000895d */ /* 0x004fea0003900000 */
[----:B------:R-:W2:Y:S02]  /*9f20*/  @!P0 SYNCS.PHASECHK.TRANS64 P0, [R0+URZ], R2 ;  /* 0x00000002000085a7 */ /* 0x000ea400080010ff */
[----:B--2---:R-:W-:Y:S05]  /*9f30*/  @!P0 BRA `(.L_x_196) ;  /* 0xfffffffc00f08947 */ /* 0x004fea000383ffff */
[----:B------:R-:W-:Y:S05]  /*9f40*/  BRA `(.L_x_197) ;  /* 0xffffffa000607947 */ /* 0x000fea000383ffff */
.L_x_66:
[----:B------:R-:W-:-:S07]  /*9f50*/  MOV R0, UR5 ;  /* 0x0000000500007c02 */ /* 0x000fce0008000f00 */
.L_x_198:
[----:B-1----:R1:W2:Y:S02]  /*9f60*/  SYNCS.PHASECHK.TRANS64.TRYWAIT P0, [R0+URZ], R2 ;  /* 0x00000002000075a7 */ /* 0x0022a400080011ff */
[----:B--2---:R-:W-:Y:S05]  /*9f70*/  @!P0 NANOSLEEP.SYNCS 0x989680 ;  /* 0x009896800000895d */ /* 0x004fea0003900000 */
[----:B------:R-:W2:Y:S02]  /*9f80*/  @!P0 SYNCS.PHASECHK.TRANS64 P0, [R0+URZ], R2 ;  /* 0x00000002000085a7 */ /* 0x000ea400080010ff */
[----:B--2---:R-:W-:Y:S05]  /*9f90*/  @!P0 BRA `(.L_x_198) ;  /* 0xfffffffc00f08947 */ /* 0x004fea000383ffff */
[----:B------:R-:W-:Y:S05]  /*9fa0*/  BRA `(.L_x_199) ;  /* 0xffffffa000707947 */ /* 0x000fea000383ffff */
.L_x_67:
[----:B------:R-:W-:-:S07]  /*9fb0*/  MOV R0, UR5 ;  /* 0x0000000500007c02 */ /* 0x000fce0008000f00 */
.L_x_200:
[----:B-1----:R1:W2:Y:S02]  /*9fc0*/  SYNCS.PHASECHK.TRANS64.TRYWAIT P0, [R0+URZ], R2 ;  /* 0x00000002000075a7 */ /* 0x0022a400080011ff */
[----:B--2---:R-:W-:Y:S05]  /*9fd0*/  @!P0 NANOSLEEP.SYNCS 0x989680 ;  /* 0x009896800000895d */ /* 0x004fea0003900000 */
[----:B------:R-:W2:Y:S02]  /*9fe0*/  @!P0 SYNCS.PHASECHK.TRANS64 P0, [R0+URZ], R2 ;  /* 0x00000002000085a7 */ /* 0x000ea400080010ff */
[----:B--2---:R-:W-:Y:S05]  /*9ff0*/  @!P0 BRA `(.L_x_200) ;  /* 0xfffffffc00f08947 */ /* 0x004fea000383ffff */
[----:B------:R-:W-:Y:S05]  /*a000*/  BRA `(.L_x_201) ;  /* 0xffffffa000807947 */ /* 0x000fea000383ffff */
.L_x_68:
[----:B------:R-:W-:-:S07]  /*a010*/  MOV R0, UR5 ;  /* 0x0000000500007c02 */ /* 0x000fce0008000f00 */
.L_x_202:
[----:B-1----:R1:W2:Y:S02]  /*a020*/  SYNCS.PHASECHK.TRANS64.TRYWAIT P0, [R0+URZ], R2 ;  /* 0x00000002000075a7 */ /* 0x0022a400080011ff */
[----:B--2---:R-:W-:Y:S05]  /*a030*/  @!P0 NANOSLEEP.SYNCS 0x989680 ;  /* 0x009896800000895d */ /* 0x004fea0003900000 */
[----:B------:R-:W2:Y:S02]  /*a040*/  @!P0 SYNCS.PHASECHK.TRANS64 P0, [R0+URZ], R2 ;  /* 0x00000002000085a7 */ /* 0x000ea400080010ff */
[----:B--2---:R-:W-:Y:S05]  /*a050*/  @!P0 BRA `(.L_x_202) ;  /* 0xfffffffc00f08947 */ /* 0x004fea000383ffff */
[----:B------:R-:W-:Y:S05]  /*a060*/  BRA `(.L_x_203) ;  /* 0xffffffa000907947 */ /* 0x000fea000383ffff */
.L_x_69:
[----:B------:R-:W-:-:S07]  /*a070*/  MOV R0, UR5 ;  /* 0x0000000500007c02 */ /* 0x000fce0008000f00 */
.L_x_204:
[----:B-1----:R1:W2:Y:S02]  /*a080*/  SYNCS.PHASECHK.TRANS64.TRYWAIT P0, [R0+URZ], R2 ;  /* 0x00000002000075a7 */ /* 0x0022a400080011ff */
[----:B--2---:R-:W-:Y:S05]  /*a090*/  @!P0 NANOSLEEP.SYNCS 0x989680 ;  /* 0x009896800000895d */ /* 0x004fea0003900000 */
[----:B------:R-:W2:Y:S02]  /*a0a0*/  @!P0 SYNCS.PHASECHK.TRANS64 P0, [R0+URZ], R2 ;  /* 0x00000002000085a7 */ /* 0x000ea400080010ff */
[----:B--2---:R-:W-:Y:S05]  /*a0b0*/  @!P0 BRA `(.L_x_204) ;  /* 0xfffffffc00f08947 */ /* 0x004fea000383ffff */
[----:B------:R-:W-:Y:S05]  /*a0c0*/  BRA `(.L_x_205) ;  /* 0xffffffa000a07947 */ /* 0x000fea000383ffff */
.L_x_70:
[----:B------:R-:W-:-:S07]  /*a0d0*/  MOV R0, UR5 ;  /* 0x0000000500007c02 */ /* 0x000fce0008000f00 */
.L_x_206:
[----:B-1----:R1:W2:Y:S02]  /*a0e0*/  SYNCS.PHASECHK.TRANS64.TRYWAIT P0, [R0+URZ], R2 ;  /* 0x00000002000075a7 */ /* 0x0022a400080011ff */
[----:B--2---:R-:W-:Y:S05]  /*a0f0*/  @!P0 NANOSLEEP.SYNCS 0x989680 ;  /* 0x009896800000895d */ /* 0x004fea0003900000 */
[----:B------:R-:W2:Y:S02]  /*a100*/  @!P0 SYNCS.PHASECHK.TRANS64 P0, [R0+URZ], R2 ;  /* 0x00000002000085a7 */ /* 0x000ea400080010ff */
[----:B--2---:R-:W-:Y:S05]  /*a110*/  @!P0 BRA `(.L_x_206) ;  /* 0xfffffffc00f08947 */ /* 0x004fea000383ffff */
[----:B------:R-:W-:Y:S05]  /*a120*/  BRA `(.L_x_207) ;  /* 0xffffffa000b07947 */ /* 0x000fea000383ffff */
.L_x_71:
[----:B------:R-:W-:-:S07]  /*a130*/  MOV R0, UR5 ;  /* 0x0000000500007c02 */ /* 0x000fce0008000f00 */
.L_x_208:
[----:B-1----:R1:W2:Y:S02]  /*a140*/  SYNCS.PHASECHK.TRANS64.TRYWAIT P0, [R0+URZ], R2 ;  /* 0x00000002000075a7 */ /* 0x0022a400080011ff */
[----:B--2---:R-:W-:Y:S05]  /*a150*/  @!P0 NANOSLEEP.SYNCS 0x989680 ;  /* 0x009896800000895d */ /* 0x004fea0003900000 */
[----:B------:R-:W2:Y:S02]  /*a160*/  @!P0 SYNCS.PHASECHK.TRANS64 P0, [R0+URZ], R2 ;  /* 0x00000002000085a7 */ /* 0x000ea400080010ff */
[----:B--2---:R-:W-:Y:S05]  /*a170*/  @!P0 BRA `(.L_x_208) ;  /* 0xfffffffc00f08947 */ /* 0x004fea000383ffff */
[----:B------:R-:W-:Y:S05]  /*a180*/  BRA `(.L_x_209) ;  /* 0xffffffa000c07947 */ /* 0x000fea000383ffff */
.L_x_72:
[----:B------:R-:W-:-:S07]  /*a190*/  MOV R0, UR5 ;  /* 0x0000000500007c02 */ /* 0x000fce0008000f00 */
.L_x_210:
[----:B-1----:R1:W2:Y:S02]  /*a1a0*/  SYNCS.PHASECHK.TRANS64.TRYWAIT P0, [R0+URZ], R2 ;  /* 0x00000002000075a7 */ /* 0x0022a400080011ff */
[----:B--2---:R-:W-:Y:S05]  /*a1b0*/  @!P0 NANOSLEEP.SYNCS 0x989680 ;  /* 0x009896800000895d */ /* 0x004fea0003900000 */
[----:B------:R-:W2:Y:S02]  /*a1c0*/  @!P0 SYNCS.PHASECHK.TRANS64 P0, [R0+URZ], R2 ;  /* 0x00000002000085a7 */ /* 0x000ea400080010ff */
[----:B--2---:R-:W-:Y:S05]  /*a1d0*/  @!P0 BRA `(.L_x_210) ;  /* 0xfffffffc00f08947 */ /* 0x004fea000383ffff */
[----:B------:R-:W-:Y:S05]  /*a1e0*/  BRA `(.L_x_211) ;  /* 0xffffffa000d07947 */ /* 0x000fea000383ffff */
.L_x_73:
[----:B------:R-:W-:-:S07]  /*a1f0*/  MOV R0, UR5 ;  /* 0x0000000500007c02 */ /* 0x000fce0008000f00 */
.L_x_212:
[----:B-1----:R1:W2:Y:S02]  /*a200*/  SYNCS.PHASECHK.TRANS64.TRYWAIT P0, [R0+URZ], R2 ;  /* 0x00000002000075a7 */ /* 0x0022a400080011ff */
[----:B--2---:R-:W-:Y:S05]  /*a210*/  @!P0 NANOSLEEP.SYNCS 0x989680 ;  /* 0x009896800000895d */ /* 0x004fea0003900000 */
[----:B------:R-:W2:Y:S02]  /*a220*/  @!P0 SYNCS.PHASECHK.TRANS64 P0, [R0+URZ], R2 ;  /* 0x00000002000085a7 */ /* 0x000ea400080010ff */
[----:B--2---:R-:W-:Y:S05]  /*a230*/  @!P0 BRA `(.L_x_212) ;  /* 0xfffffffc00f08947 */ /* 0x004fea000383ffff */
[----:B------:R-:W-:Y:S05]  /*a240*/  BRA `(.L_x_213) ;  /* 0xffffffa000e07947 */ /* 0x000fea000383ffff */
.L_x_74:
[----:B------:R-:W-:-:S07]  /*a250*/  MOV R0, UR5 ;  /* 0x0000000500007c02 */ /* 0x000fce0008000f00 */
.L_x_214:
[----:B-1----:R1:W2:Y:S02]  /*a260*/  SYNCS.PHASECHK.TRANS64.TRYWAIT P0, [R0+URZ], R2 ;  /* 0x00000002000075a7 */ /* 0x0022a400080011ff */
[----:B--2---:R-:W-:Y:S05]  /*a270*/  @!P0 NANOSLEEP.SYNCS 0x989680 ;  /* 0x009896800000895d */ /* 0x004fea0003900000 */
[----:B------:R-:W2:Y:S02]  /*a280*/  @!P0 SYNCS.PHASECHK.TRANS64 P0, [R0+URZ], R2 ;  /* 0x00000002000085a7 */ /* 0x000ea400080010ff */
[----:B--2---:R-:W-:Y:S05]  /*a290*/  @!P0 BRA `(.L_x_214) ;  /* 0xfffffffc00f08947 */ /* 0x004fea000383ffff */
[----:B------:R-:W-:Y:S05]  /*a2a0*/  BRA `(.L_x_215) ;  /* 0xffffffa000f07947 */ /* 0x000fea000383ffff */
.L_x_75:
[----:B------:R-:W-:-:S07]  /*a2b0*/  MOV R0, UR5 ;  /* 0x0000000500007c02 */ /* 0x000fce0008000f00 */
.L_x_216:
[----:B-1----:R1:W2:Y:S02]  /*a2c0*/  SYNCS.PHASECHK.TRANS64.TRYWAIT P0, [R0+URZ], R2 ;  /* 0x00000002000075a7 */ /* 0x0022a400080011ff */
[----:B--2---:R-:W-:Y:S05]  /*a2d0*/  @!P0 NANOSLEEP.SYNCS 0x989680 ;  /* 0x009896800000895d */ /* 0x004fea0003900000 */
[----:B------:R-:W2:Y:S02]  /*a2e0*/  @!P0 SYNCS.PHASECHK.TRANS64 P0, [R0+URZ], R2 ;  /* 0x00000002000085a7 */ /* 0x000ea400080010ff */
[----:B--2---:R-:W-:Y:S05]  /*a2f0*/  @!P0 BRA `(.L_x_216) ;  /* 0xfffffffc00f08947 */ /* 0x004fea000383ffff */
[----:B------:R-:W-:Y:S05]  /*a300*/  BRA `(.L_x_217) ;  /* 0xffffffa400007947 */ /* 0x000fea000383ffff */
.L_x_76:
[----:B------:R-:W-:-:S07]  /*a310*/  MOV R0, UR5 ;  /* 0x0000000500007c02 */ /* 0x000fce0008000f00 */
.L_x_218:
[----:B-1----:R1:W2:Y:S02]  /*a320*/  SYNCS.PHASECHK.TRANS64.TRYWAIT P0, [R0+URZ], R2 ;  /* 0x00000002000075a7 */ /* 0x0022a400080011ff */
[----:B--2---:R-:W-:Y:S05]  /*a330*/  @!P0 NANOSLEEP.SYNCS 0x989680 ;  /* 0x009896800000895d */ /* 0x004fea0003900000 */
[----:B------:R-:W2:Y:S02]  /*a340*/  @!P0 SYNCS.PHASECHK.TRANS64 P0, [R0+URZ], R2 ;  /* 0x00000002000085a7 */ /* 0x000ea400080010ff */
[----:B--2---:R-:W-:Y:S05]  /*a350*/  @!P0 BRA `(.L_x_218) ;  /* 0xfffffffc00f08947 */ /* 0x004fea000383ffff */
[----:B------:R-:W-:Y:S05]  /*a360*/  BRA `(.L_x_219) ;  /* 0xffffffa400107947 */ /* 0x000fea000383ffff */
.L_x_77:
[----:B------:R-:W-:-:S07]  /*a370*/  MOV R0, UR5 ;  /* 0x0000000500007c02 */ /* 0x000fce0008000f00 */
.L_x_220:
[----:B-1----:R1:W2:Y:S02]  /*a380*/  SYNCS.PHASECHK.TRANS64.TRYWAIT P0, [R0+URZ], R2 ;  /* 0x00000002000075a7 */ /* 0x0022a400080011ff */
[----:B--2---:R-:W-:Y:S05]  /*a390*/  @!P0 NANOSLEEP.SYNCS 0x989680 ;  /* 0x009896800000895d */ /* 0x004fea0003900000 */
[----:B------:R-:W2:Y:S02]  /*a3a0*/  @!P0 SYNCS.PHASECHK.TRANS64 P0, [R0+URZ], R2 ;  /* 0x00000002000085a7 */ /* 0x000ea400080010ff */
[----:B--2---:R-:W-:Y:S05]  /*a3b0*/  @!P0 BRA `(.L_x_220) ;  /* 0xfffffffc00f08947 */ /* 0x004fea000383ffff */
[----:B------:R-:W-:Y:S05]  /*a3c0*/  BRA `(.L_x_221) ;  /* 0xffffffa400207947 */ /* 0x000fea000383ffff */
.L_x_78:
[----:B------:R-:W-:-:S07]  /*a3d0*/  MOV R0, UR5 ;  /* 0x0000000500007c02 */ /* 0x000fce0008000f00 */
.L_x_222:
[----:B-1----:R1:W2:Y:S02]  /*a3e0*/  SYNCS.PHASECHK.TRANS64.TRYWAIT P0, [R0+URZ], R2 ;  /* 0x00000002000075a7 */ /* 0x0022a400080011ff */
[----:B--2---:R-:W-:Y:S05]  /*a3f0*/  @!P0 NANOSLEEP.SYNCS 0x989680 ;  /* 0x009896800000895d */ /* 0x004fea0003900000 */
[----:B------:R-:W2:Y:S02]  /*a400*/  @!P0 SYNCS.PHASECHK.TRANS64 P0, [R0+URZ], R2 ;  /* 0x00000002000085a7 */ /* 0x000ea400080010ff */
[----:B--2---:R-:W-:Y:S05]  /*a410*/  @!P0 BRA `(.L_x_222) ;  /* 0xfffffffc00f08947 */ /* 0x004fea000383ffff */
[----:B------:R-:W-:Y:S05]  /*a420*/  BRA `(.L_x_223) ;  /* 0xffffffa400307947 */ /* 0x000fea000383ffff */
.L_x_79:
[----:B------:R-:W-:-:S07]  /*a430*/  MOV R0, UR5 ;  /* 0x0000000500007c02 */ /* 0x000fce0008000f00 */
.L_x_224:
[----:B-1----:R1:W2:Y:S02]  /*a440*/  SYNCS.PHASECHK.TRANS64.TRYWAIT P0, [R0+URZ], R2 ;  /* 0x00000002000075a7 */ /* 0x0022a400080011ff */
[----:B--2---:R-:W-:Y:S05]  /*a450*/  @!P0 NANOSLEEP.SYNCS 0x989680 ;  /* 0x009896800000895d */ /* 0x004fea0003900000 */
[----:B------:R-:W2:Y:S02]  /*a460*/  @!P0 SYNCS.PHASECHK.TRANS64 P0, [R0+URZ], R2 ;  /* 0x00000002000085a7 */ /* 0x000ea400080010ff */
[----:B--2---:R-:W-:Y:S05]  /*a470*/  @!P0 BRA `(.L_x_224) ;  /* 0xfffffffc00f08947 */ /* 0x004fea000383ffff */
[----:B------:R-:W-:Y:S05]  /*a480*/  BRA `(.L_x_225) ;  /* 0xffffffa400407947 */ /* 0x000fea000383ffff */
.L_x_80:
[----:B------:R-:W-:-:S07]  /*a490*/  MOV R0, UR5 ;  /* 0x0000000500007c02 */ /* 0x000fce0008000f00 */
.L_x_226:
[----:B-1----:R1:W2:Y:S02]  /*a4a0*/  SYNCS.PHASECHK.TRANS64.TRYWAIT P0, [R0+URZ], R2 ;  /* 0x00000002000075a7 */ /* 0x0022a400080011ff */
[----:B--2---:R-:W-:Y:S05]  /*a4b0*/  @!P0 NANOSLEEP.SYNCS 0x989680 ;  /* 0x009896800000895d */ /* 0x004fea0003900000 */
[----:B------:R-:W2:Y:S02]  /*a4c0*/  @!P0 SYNCS.PHASECHK.TRANS64 P0, [R0+URZ], R2 ;  /* 0x00000002000085a7 */ /* 0x000ea400080010ff */
[----:B--2---:R-:W-:Y:S05]  /*a4d0*/  @!P0 BRA `(.L_x_226) ;  /* 0xfffffffc00f08947 */ /* 0x004fea000383ffff */
[----:B------:R-:W-:Y:S05]  /*a4e0*/  BRA `(.L_x_227) ;  /* 0xffffffa400507947 */ /* 0x000fea000383ffff */
.L_x_83:
[----:B------:R-:W-:-:S07]  /*a4f0*/  MOV R4, UR4 ;  /* 0x0000000400047c02 */ /* 0x000fce0008000f00 */
.L_x_228:
[----:B--2---:R2:W3:Y:S02]  /*a500*/  SYNCS.PHASECHK.TRANS64.TRYWAIT P1, [R4+URZ+0x2b8], R6 ;  /* 0x0002b806040075a7 */ /* 0x0044e400080211ff */
[----:B---3--:R-:W-:Y:S05]  /*a510*/  @!P1 NANOSLEEP.SYNCS 0x989680 ;  /* 0x009896800000995d */ /* 0x008fea0003900000 */
[----:B------:R-:W3:Y:S02]  /*a520*/  @!P1 SYNCS.PHASECHK.TRANS64 P1, [R4+URZ+0x2b8], R6 ;  /* 0x0002b806040095a7 */ /* 0x000ee400080210ff */
[----:B---3--:R-:W-:Y:S05]  /*a530*/  @!P1 BRA `(.L_x_228) ;  /* 0xfffffffc00f09947 */ /* 0x008fea000383ffff */
[----:B------:R-:W-:Y:S05]  /*a540*/  BRA `(.L_x_229) ;  /* 0xffffffa400c07947 */ /* 0x000fea000383ffff */
.L_x_84:
[----:B--2---:R-:W-:-:S07]  /*a550*/  MOV R4, UR4 ;  /* 0x0000000400047c02 */ /* 0x004fce0008000f00 */
.L_x_230:
[----:B--2---:R2:W3:Y:S02]  /*a560*/  SYNCS.PHASECHK.TRANS64.TRYWAIT P1, [R4+URZ+0x2b0], R5 ;  /* 0x0002b005040075a7 */ /* 0x0044e400080211ff */
[----:B---3--:R-:W-:Y:S05]  /*a570*/  @!P1 NANOSLEEP.SYNCS 0x989680 ;  /* 0x009896800000995d */ /* 0x008fea0003900000 */
[----:B------:R-:W3:Y:S02]  /*a580*/  @!P1 SYNCS.PHASECHK.TRANS64 P1, [R4+URZ+0x2b0], R5 ;  /* 0x0002b005040095a7 */ /* 0x000ee400080210ff */
[----:B---3--:R-:W-:Y:S05]  /*a590*/  @!P1 BRA `(.L_x_230) ;  /* 0xfffffffc00f09947 */ /* 0x008fea000383ffff */
[----:B------:R-:W-:Y:S05]  /*a5a0*/  BRA `(.L_x_231) ;  /* 0xffffffa400c87947 */ /* 0x000fea000383ffff */
.L_x_94:
[----:B--2---:R-:W-:-:S04]  /*a5b0*/  MOV R5, UR5 ;  /* 0x0000000500057c02 */ /* 0x004fc80008000f00 */
[----:B------:R2:W3:Y:S03]  /*a5c0*/  SYNCS.PHASECHK.TRANS64.TRYWAIT P0, [R5+URZ+0x8], R6 ;  /* 0x00000806050075a7 */ /* 0x0004e600080011ff */
[----:B---3--:R-:W-:Y:S05]  /*a5d0*/  @!P0 NANOSLEEP.SYNCS 0x989680 ;  /* 0x009896800000895d */ /* 0x008fea0003900000 */
[----:B------:R-:W3:Y:S02]  /*a5e0*/  @!P0 SYNCS.PHASECHK.TRANS64 P0, [R5+URZ+0x8], R6 ;  /* 0x00000806050085a7 */ /* 0x000ee400080010ff */
[----:B---3--:R-:W-:Y:S05]  /*a5f0*/  @!P0 BRA `(.L_x_94) ;  /* 0xfffffffc00ec8947 */ /* 0x008fea000383ffff */
[----:B------:R-:W-:Y:S05]  /*a600*/  BRA `(.L_x_93) ;  /* 0xffffffa800947947 */ /* 0x000fea000383ffff */
.L_x_96:
[----:B------:R-:W-:Y:S01]  /*a610*/  BSSY B0, `(.L_x_232) ;  /* 0x0000006000007945 */ /* 0x000fe20003800000 */
[----:B------:R-:W-:-:S07]  /*a620*/  MOV R15, 0xffffffff ;  /* 0xffffffff000f7802 */ /* 0x000fce0000000f00 */
[----:B-12--5:R-:W-:Y:S05]  /*a630*/  WARPSYNC.COLLECTIVE R15, `(.L_x_233) ;  /* 0x000000000f0c7348 */ /* 0x026fea0003c00000 */
[----:B------:R-:W-:Y:S02]  /*a640*/  ELECT P6, UR79, PT ;  /* 0x00000000004f782f */ /* 0x000fe400038c0000 */
[----:B------:R-:W-:Y:S01]  /*a650*/  MOV R14, UR79 ;  /* 0x0000004f000e7c02 */ /* 0x000fe20008000f00 */
[----:B-12--5:R-:W-:Y:S10]  /*a660*/  ENDCOLLECTIVE ;  /* 0x000000000000791b */ /* 0x026ff40003800000 */
.L_x_233:
[----:B------:R-:W-:Y:S05]  /*a670*/  BSYNC B0 ;  /* 0x0000000000007941 */ /* 0x000fea0003800000 */
.L_x_232:
[----:B------:R-:W-:Y:S01]  /*a680*/  PLOP3.LUT P0, PT, P6, PT, PT, 0x80, 0x8 ;  /* 0x000000000008781c */ /* 0x000fe2000370f070 */
[----:B------:R-:W-:-:S12]  /*a690*/  BRA `(.L_x_234) ;  /* 0xffffffa800c07947 */ /* 0x000fd8000383ffff */
.L_x_98:
[----:B--2---:R-:W-:-:S04]  /*a6a0*/  MOV R3, UR5 ;  /* 0x0000000500037c02 */ /* 0x004fc80008000f00 */
[----:B------:R2:W3:Y:S03]  /*a6b0*/  SYNCS.PHASECHK.TRANS64.TRYWAIT P0, [R3+URZ+0x8], R4 ;  /* 0x00000804030075a7 */ /* 0x0004e600080011ff */
[----:B---3--:R-:W-:Y:S05]  /*a6c0*/  @!P0 NANOSLEEP.SYNCS 0x989680 ;  /* 0x009896800000895d */ /* 0x008fea0003900000 */
[----:B------:R-:W3:Y:S02]  /*a6d0*/  @!P0 SYNCS.PHASECHK.TRANS64 P0, [R3+URZ+0x8], R4 ;  /* 0x00000804030085a7 */ /* 0x000ee400080010ff */
[----:B---3--:R-:W-:Y:S05]  /*a6e0*/  @!P0 BRA `(.L_x_98) ;  /* 0xfffffffc00ec8947 */ /* 0x008fea000383ffff */
[----:B------:R-:W-:Y:S05]  /*a6f0*/  BRA `(.L_x_97) ;  /* 0xffffffa800c47947 */ /* 0x000fea000383ffff */
.L_x_99:
[----:B------:R-:W-:-:S07]  /*a700*/  MOV R4, UR14 ;  /* 0x0000000e00047c02 */ /* 0x000fce0008000f00 */
.L_x_235:
[----:B-1----:R1:W2:Y:S02]  /*a710*/  SYNCS.PHASECHK.TRANS64.TRYWAIT P0, [R4+URZ+0x2b0], R5 ;  /* 0x0002b005040075a7 */ /* 0x0022a400080011ff */
[----:B--2---:R-:W-:Y:S05]  /*a720*/  @!P0 NANOSLEEP.SYNCS 0x989680 ;  /* 0x009896800000895d */ /* 0x004fea0003900000 */
[----:B------:R-:W2:Y:S02]  /*a730*/  @!P0 SYNCS.PHASECHK.TRANS64 P0, [R4+URZ+0x2b0], R5 ;  /* 0x0002b005040085a7 */ /* 0x000ea400080010ff */
[----:B--2---:R-:W-:Y:S05]  /*a740*/  @!P0 BRA `(.L_x_235) ;  /* 0xfffffffc00f08947 */ /* 0x004fea000383ffff */
[----:B------:R-:W-:Y:S05]  /*a750*/  BRA `(.L_x_236) ;  /* 0xffffffac00ac7947 */ /* 0x000fea000383ffff */
.L_x_101:
[----:B------:R-:W-:-:S07]  /*a760*/  MOV R4, UR19 ;  /* 0x0000001300047c02 */ /* 0x000fce0008000f00 */
.L_x_237:
[----:B-1----:R1:W2:Y:S02]  /*a770*/  SYNCS.PHASECHK.TRANS64.TRYWAIT P0, [R4+URZ+0x2d0], R5 ;  /* 0x0002d005040075a7 */ /* 0x0022a400080011ff */
[----:B--2---:R-:W-:Y:S05]  /*a780*/  @!P0 NANOSLEEP.SYNCS 0x989680 ;  /* 0x009896800000895d */ /* 0x004fea0003900000 */
[----:B------:R-:W2:Y:S02]  /*a790*/  @!P0 SYNCS.PHASECHK.TRANS64 P0, [R4+URZ+0x2d0], R5 ;  /* 0x0002d005040085a7 */ /* 0x000ea400080010ff */
[----:B--2---:R-:W-:Y:S05]  /*a7a0*/  @!P0 BRA `(.L_x_237) ;  /* 0xfffffffc00f08947 */ /* 0x004fea000383ffff */
[----:B------:R-:W-:Y:S05]  /*a7b0*/  BRA `(.L_x_100) ;  /* 0xffffffac00cc7947 */ /* 0x000fea000383ffff */
.L_x_105:
[----:B-1----:R-:W-:Y:S07]  /*a7c0*/  MOV R4, UR11 ;  /* 0x0000000b00047c02 */ /* 0x002fee0008000f00 */
.L_x_238:
[----:B-1----:R1:W2:Y:S02]  /*a7d0*/  SYNCS.PHASECHK.TRANS64.TRYWAIT P0, [R4+URZ], R6 ;  /* 0x00000006040075a7 */ /* 0x0022a400080011ff */
[----:B--2---:R-:W-:Y:S05]  /*a7e0*/  @!P0 NANOSLEEP.SYNCS 0x989680 ;  /* 0x009896800000895d */ /* 0x004fea0003900000 */
[----:B------:R-:W2:Y:S02]  /*a7f0*/  @!P0 SYNCS.PHASECHK.TRANS64 P0, [R4+URZ], R6 ;  /* 0x00000006040085a7 */ /* 0x000ea400080010ff */
[----:B--2---:R-:W-:Y:S05]  /*a800*/  @!P0 BRA `(.L_x_238) ;  /* 0xfffffffc00f08947 */ /* 0x004fea000383ffff */
[----:B------:R-:W-:Y:S05]  /*a810*/  BRA `(.L_x_104) ;  /* 0xffffffac00f07947 */ /* 0x000fea000383ffff */
.L_x_109:
[----:B--2---:R-:W-:-:S07]  /*a820*/  MOV R0, UR4 ;  /* 0x0000000400007c02 */ /* 0x004fce0008000f00 */
.L_x_239:
[----:B--2---:R2:W3:Y:S02]  /*a830*/  SYNCS.PHASECHK.TRANS64.TRYWAIT P0, [R0+URZ], R2 ;  /* 0x00000002000075a7 */ /* 0x0044e400080011ff */
[----:B---3--:R-:W-:Y:S05]  /*a840*/  @!P0 NANOSLEEP.SYNCS 0x989680 ;  /* 0x009896800000895d */ /* 0x008fea0003900000 */
[----:B------:R-:W3:Y:S02]  /*a850*/  @!P0 SYNCS.PHASECHK.TRANS64 P0, [R0+URZ], R2 ;  /* 0x00000002000085a7 */ /* 0x000ee400080010ff */
[----:B---3--:R-:W-:Y:S05]  /*a860*/  @!P0 BRA `(.L_x_239) ;  /* 0xfffffffc00f08947 */ /* 0x008fea000383ffff */
[----:B------:R-:W-:Y:S05]  /*a870*/  BRA `(.L_x_240) ;  /* 0xffffffb000a47947 */ /* 0x000fea000383ffff */
.L_x_112:
[----:B------:R-:W-:-:S07]  /*a880*/  MOV R0, UR14 ;  /* 0x0000000e00007c02 */ /* 0x000fce0008000f00 */
.L_x_241:
[----:B--2---:R2:W3:Y:S02]  /*a890*/  SYNCS.PHASECHK.TRANS64.TRYWAIT P1, [R0+URZ+0x2e0], R2 ;  /* 0x0002e002000075a7 */ /* 0x0044e400080211ff */
[----:B---3--:R-:W-:Y:S05]  /*a8a0*/  @!P1 NANOSLEEP.SYNCS 0x989680 ;  /* 0x009896800000995d */ /* 0x008fea0003900000 */
[----:B------:R-:W3:Y:S02]  /*a8b0*/  @!P1 SYNCS.PHASECHK.TRANS64 P1, [R0+URZ+0x2e0], R2 ;  /* 0x0002e002000095a7 */ /* 0x000ee400080210ff */
[----:B---3--:R-:W-:Y:S05]  /*a8c0*/  @!P1 BRA `(.L_x_241) ;  /* 0xfffffffc00f09947 */ /* 0x008fea000383ffff */
[----:B------:R-:W-:Y:S05]  /*a8d0*/  BRA `(.L_x_242) ;  /* 0xffffffb000f07947 */ /* 0x000fea000383ffff */
.L_x_117:
[----:B------:R-:W-:Y:S07]  /*a8e0*/  MOV R0, UR28 ;  /* 0x0000001c00007c02 */ /* 0x000fee0008000f00 */
.L_x_243:
[----:B-1----:R1:W2:Y:S02]  /*a8f0*/  SYNCS.PHASECHK.TRANS64.TRYWAIT P0, [R0+URZ+0x2b0], R3 ;  /* 0x0002b003000075a7 */ /* 0x0022a400080011ff */
[----:B--2---:R-:W-:Y:S05]  /*a900*/  @!P0 NANOSLEEP.SYNCS 0x989680 ;  /* 0x009896800000895d */ /* 0x004fea0003900000 */
[----:B------:R-:W2:Y:S02]  /*a910*/  @!P0 SYNCS.PHASECHK.TRANS64 P0, [R0+URZ+0x2b0], R3 ;  /* 0x0002b003000085a7 */ /* 0x000ea400080010ff */
[----:B--2---:R-:W-:Y:S05]  /*a920*/  @!P0 BRA `(.L_x_243) ;  /* 0xfffffffc00f08947 */ /* 0x004fea000383ffff */
[----:B------:R-:W-:Y:S05]  /*a930*/  BRA `(.L_x_244) ;  /* 0xffffffb8001c7947 */ /* 0x000fea000383ffff */
.L_x_120:
[----:B------:R-:W-:Y:S07]  /*a940*/  MOV R0, UR28 ;  /* 0x0000001c00007c02 */ /* 0x000fee0008000f00 */
.L_x_245:
[----:B-1----:R1:W2:Y:S02]  /*a950*/  SYNCS.PHASECHK.TRANS64.TRYWAIT P0, [R0+URZ+0x2a8], R8 ;  /* 0x0002a808000075a7 */ /* 0x0022a400080011ff */
[----:B--2---:R-:W-:Y:S05]  /*a960*/  @!P0 NANOSLEEP.SYNCS 0x989680 ;  /* 0x009896800000895d */ /* 0x004fea0003900000 */
[----:B------:R-:W2:Y:S02]  /*a970*/  @!P0 SYNCS.PHASECHK.TRANS64 P0, [R0+URZ+0x2a8], R8 ;  /* 0x0002a808000085a7 */ /* 0x000ea400080010ff */
[----:B--2---:R-:W-:Y:S05]  /*a980*/  @!P0 BRA `(.L_x_245) ;  /* 0xfffffffc00f08947 */ /* 0x004fea000383ffff */
[----:B------:R-:W-:Y:S05]  /*a990*/  BRA `(.L_x_119) ;  /* 0xffffffbc007c7947 */ /* 0x000fea000383ffff */
.L_x_123:
[----:B-1----:R-:W-:Y:S07]  /*a9a0*/  MOV R0, UR28 ;  /* 0x0000001c00007c02 */ /* 0x002fee0008000f00 */
.L_x_246:
[----:B-1----:R1:W2:Y:S02]  /*a9b0*/  SYNCS.PHASECHK.TRANS64.TRYWAIT P2, [R0+URZ+0x298], R3 ;  /* 0x00029803000075a7 */ /* 0x0022a400080411ff */
[----:B--2---:R-:W-:Y:S05]  /*a9c0*/  @!P2 NANOSLEEP.SYNCS 0x989680 ;  /* 0x009896800000a95d */ /* 0x004fea0003900000 */
[----:B------:R-:W2:Y:S02]  /*a9d0*/  @!P2 SYNCS.PHASECHK.TRANS64 P2, [R0+URZ+0x298], R3 ;  /* 0x000298030000a5a7 */ /* 0x000ea400080410ff */
[----:B--2---:R-:W-:Y:S05]  /*a9e0*/  @!P2 BRA `(.L_x_246) ;  /* 0xfffffffc00f0a947 */ /* 0x004fea000383ffff */
[----:B------:R-:W-:Y:S05]  /*a9f0*/  BRA `(.L_x_247) ;  /* 0xffffffbc00d87947 */ /* 0x000fea000383ffff */
.L_x_126:
[----:B------:R-:W-:Y:S07]  /*aa00*/  MOV R0, UR44 ;  /* 0x0000002c00007c02 */ /* 0x000fee0008000f00 */
.L_x_248:
[----:B-1----:R1:W2:Y:S02]  /*aa10*/  SYNCS.PHASECHK.TRANS64.TRYWAIT P0, [R0+URZ+0x2b0], R2 ;  /* 0x0002b002000075a7 */ /* 0x0022a400080011ff */
[----:B--2---:R-:W-:Y:S05]  /*aa20*/  @!P0 NANOSLEEP.SYNCS 0x989680 ;  /* 0x009896800000895d */ /* 0x004fea0003900000 */
[----:B------:R-:W2:Y:S02]  /*aa30*/  @!P0 SYNCS.PHASECHK.TRANS64 P0, [R0+URZ+0x2b0], R2 ;  /* 0x0002b002000085a7 */ /* 0x000ea400080010ff */
[----:B--2---:R-:W-:Y:S05]  /*aa40*/  @!P0 BRA `(.L_x_248) ;  /* 0xfffffffc00f08947 */ /* 0x004fea000383ffff */
[----:B------:R-:W-:Y:S05]  /*aa50*/  BRA `(.L_x_249) ;  /* 0xffffffc400707947 */ /* 0x000fea000383ffff */
.L_x_137:
[----:B-1----:R-:W-:Y:S04]  /*aa60*/  MOV R3, UR44 ;  /* 0x0000002c00037c02 */ /* 0x002fe80008000f00 */
[----:B------:R1:W2:Y:S03]  /*aa70*/  SYNCS.PHASECHK.TRANS64.TRYWAIT P1, [R3+URZ+0x290], R4 ;  /* 0x00029004030075a7 */ /* 0x0002a600080211ff */
[----:B--2---:R-:W-:Y:S05]  /*aa80*/  @!P1 NANOSLEEP.SYNCS 0x989680 ;  /* 0x009896800000995d */ /* 0x004fea0003900000 */
[----:B------:R-:W2:Y:S02]  /*aa90*/  @!P1 SYNCS.PHASECHK.TRANS64 P1, [R3+URZ+0x290], R4 ;  /* 0x00029004030095a7 */ /* 0x000ea400080210ff */
[----:B--2---:R-:W-:Y:S05]  /*aaa0*/  @!P1 BRA `(.L_x_137) ;  /* 0xfffffffc00ec9947 */ /* 0x004fea000383ffff */
[----:B------:R-:W-:Y:S05]  /*aab0*/  BRA `(.L_x_136) ;  /* 0xffffffd000cc7947 */ /* 0x000fea000383ffff */
.L_x_139:
[----:B-1----:R1:W4:Y:S02]  /*aac0*/  SYNCS.PHASECHK.TRANS64.TRYWAIT P1, [R152+URZ+0x2c0], R0 ;  /* 0x0002c000980075a7 */ /* 0x00232400080211ff */
[----:B----4-:R-:W-:Y:S05]  /*aad0*/  @!P1 NANOSLEEP.SYNCS 0x989680 ;  /* 0x009896800000995d */ /* 0x010fea0003900000 */
[----:B------:R-:W4:Y:S02]  /*aae0*/  @!P1 SYNCS.PHASECHK.TRANS64 P1, [R152+URZ+0x2c0], R0 ;  /* 0x0002c000980095a7 */ /* 0x000f2400080210ff */
[----:B----4-:R-:W-:Y:S05]  /*aaf0*/  @!P1 BRA `(.L_x_139) ;  /* 0xfffffffc00f09947 */ /* 0x010fea000383ffff */
[----:B------:R-:W-:Y:S05]  /*ab00*/  BRA `(.L_x_138) ;  /* 0xffffffd400147947 */ /* 0x000fea000383ffff */
        .weak           $__internal_0_$__cuda_sm10x_tcgen05_guardrail_trap_col_being_dealloced_not_returned_by_alloc
        .type           $__internal_0_$__cuda_sm10x_tcgen05_guardrail_trap_col_being_dealloced_not_returned_by_alloc,@function
        .size           $__internal_0_$__cuda_sm10x_tcgen05_guardrail_trap_col_being_dealloced_not_returned_by_alloc,($__internal_1_$__cuda_sm10x_tcgen05_guardrail_trap_phase_invalid_during_alloc - $__internal_0_$__cuda_sm10x_tcgen05_guardrail_trap_col_being_dealloced_not_returned_by_alloc)
$__internal_0_$__cuda_sm10x_tcgen05_guardrail_trap_col_being_dealloced_not_returned_by_alloc:
[----:B------:R-:W-:Y:S05]  /*ab10*/  BPT.TRAP 0x1 ;  /* 0x000000040000795c */ /* 0x000fea0000300000 */
[----:B------:R-:W-:-:S04]  /*ab20*/  HFMA2 R3, -RZ, RZ, 0, 0 ;  /* 0x00000000ff037431 */ /* 0x000fc800000001ff */
[----:B------:R-:W-:Y:S05]  /*ab30*/  RET.REL.NODEC R2 `(_ZN7cutlass13device_kernelINS_4conv6kernel13ConvUniversalINS1_16ConvProblemShapeILNS1_8OperatorE0ELi3EEENS1_10collective14CollectiveConvINS1_47MainloopSm100TmaUmmaWarpSpecializedImplicitGemmILS5_0ELi41ELi3ELi1ELi2EN4cute5tupleIJNSA_1CILi2EEENSC_ILi1EEESE_EEEEENSB_IJNSC_ILi256EEENSC_ILi64EEENSB_IJNSC_ILi32EEEEEEEEENS_12float_e4m3_tESM_NSA_8TiledMMAINSA_8MMA_AtomIJNSA_10MMA_TraitsINSA_25SM100_MMA_F8F6F4_2x1SM_SSEJSM_SM_fSH_SI_NSA_17integral_constantINSA_4UMMA5MajorELST_0EEESU_NSR_INSS_7ScaleInELSV_0EEESW_EEEEEENSA_6LayoutINSB_IJSE_SE_SE_EEENSB_IJNSC_ILi0EEES11_S11_EEEEENSB_IJNSA_10UnderscoreES14_S14_EEEEENS7_6detail27Sm100ImplicitGemmTileTraitsINSA_25SM100_TMA_2SM_LOAD_IM2COLENSA_14ComposedLayoutINSA_7SwizzleILi1ELi4ELi3EEENSA_18smem_ptr_flag_bitsILi8EEENSZ_INSB_IJNSC_ILi8EEESJ_EEENSB_IJSJ_SE_EEEEEEEvEENS18_INSA_18SM100_TMA_2SM_LOADES1J_vEEEENS_8epilogue10collective18CollectiveEpilogueINS1O_23Sm100TmaWarpSpecializedILi1ELi1ELi64ELb0ELb0EEEJNSB_IJNSC_ILi128EEESI_SK_EEENSB_IJNSZ_IS1T_SE_EENSZ_ISI_SE_EEEEESM_NSB_IJNSB_IJllllEEESE_S11_EEESM_S1Z_NS1O_6fusion15FusionCallbacksIS1S_NS20_17LinearCombinationISM_fSM_fLNS_15FloatRoundStyleE2EEES1U_S1X_JEEENSA_5SM1004TMEM4LOAD26SM100_TMEM_LOAD_32dp32b64xENSA_20SM90_TMA_LOAD_IM2COLENS1A_INS1B_ILi2ELi4ELi3EEES1E_NSZ_INSB_IJS1F_SI_EEENSB_IJSI_SE_EEEEEEENSA_39AutoVectorizingCopyWithAssumedAlignmentILi128EEENSA_21SM90_TMA_STORE_IM2COLES2F_S2H_S2H_EEEvvEEEEvNT_6ParamsE) ;  /* 0xffffff5402307950 */ /* 0x000fea0003c3ffff */
        .weak           $__internal_1_$__cuda_sm10x_tcgen05_guardrail_trap_phase_invalid_during_alloc
        .type           $__internal_1_$__cuda_sm10x_tcgen05_guardrail_trap_phase_invalid_during_alloc,@function
        .size           $__internal_1_$__cuda_sm10x_tcgen05_guardrail_trap_phase_invalid_during_alloc,($__internal_2_$__cuda_sm10x_tcgen05_guardrail_trap_unallocated_columns_being_dealloced - $__internal_1_$__cuda_sm10x_tcgen05_guardrail_trap_phase_invalid_during_alloc)
$__internal_1_$__cuda_sm10x_tcgen05_guardrail_trap_phase_invalid_during_alloc:
[----:B------:R-:W-:Y:S05]  /*ab40*/  BPT.TRAP 0x1 ;  /* 0x000000040000795c */ /* 0x000fea0000300000 */
[----:B------:R-:W-:-:S04]  /*ab50*/  MOV R5, 0x0 ;  /* 0x0000000000057802 */ /* 0x000fc80000000f00 */
[----:B------:R-:W-:Y:S05]  /*ab60*/  RET.REL.NODEC R4 `(_ZN7cutlass13device_kernelINS_4conv6kernel13ConvUniversalINS1_16ConvProblemShapeILNS1_8OperatorE0ELi3EEENS1_10collective14CollectiveConvINS1_47MainloopSm100TmaUmmaWarpSpecializedImplicitGemmILS5_0ELi41ELi3ELi1ELi2EN4cute5tupleIJNSA_1CILi2EEENSC_ILi1EEESE_EEEEENSB_IJNSC_ILi256EEENSC_ILi64EEENSB_IJNSC_ILi32EEEEEEEEENS_12float_e4m3_tESM_NSA_8TiledMMAINSA_8MMA_AtomIJNSA_10MMA_TraitsINSA_25SM100_MMA_F8F6F4_2x1SM_SSEJSM_SM_fSH_SI_NSA_17integral_constantINSA_4UMMA5MajorELST_0EEESU_NSR_INSS_7ScaleInELSV_0EEESW_EEEEEENSA_6LayoutINSB_IJSE_SE_SE_EEENSB_IJNSC_ILi0EEES11_S11_EEEEENSB_IJNSA_10UnderscoreES14_S14_EEEEENS7_6detail27Sm100ImplicitGemmTileTraitsINSA_25SM100_TMA_2SM_LOAD_IM2COLENSA_14ComposedLayoutINSA_7SwizzleILi1ELi4ELi3EEENSA_18smem_ptr_flag_bitsILi8EEENSZ_INSB_IJNSC_ILi8EEESJ_EEENSB_IJSJ_SE_EEEEEEEvEENS18_INSA_18SM100_TMA_2SM_LOADES1J_vEEEENS_8epilogue10collective18CollectiveEpilogueINS1O_23Sm100TmaWarpSpecializedILi1ELi1ELi64ELb0ELb0EEEJNSB_IJNSC_ILi128EEESI_SK_EEENSB_IJNSZ_IS1T_SE_EENSZ_ISI_SE_EEEEESM_NSB_IJNSB_IJllllEEESE_S11_EEESM_S1Z_NS1O_6fusion15FusionCallbacksIS1S_NS20_17LinearCombinationISM_fSM_fLNS_15FloatRoundStyleE2EEES1U_S1X_JEEENSA_5SM1004TMEM4LOAD26SM100_TMEM_LOAD_32dp32b64xENSA_20SM90_TMA_LOAD_IM2COLENS1A_INS1B_ILi2ELi4ELi3EEES1E_NSZ_INSB_IJS1F_SI_EEENSB_IJSI_SE_EEEEEEENSA_39AutoVectorizingCopyWithAssumedAlignmentILi128EEENSA_21SM90_TMA_STORE_IM2COLES2F_S2H_S2H_EEEvvEEEEvNT_6ParamsE) ;  /* 0xffffff5404247950 */ /* 0x000fea0003c3ffff */
        .weak           $__internal_2_$__cuda_sm10x_tcgen05_guardrail_trap_unallocated_columns_being_dealloced
        .type           $__internal_2_$__cuda_sm10x_tcgen05_guardrail_trap_unallocated_columns_being_dealloced,@function
        .size           $__internal_2_$__cuda_sm10x_tcgen05_guardrail_trap_unallocated_columns_being_dealloced,(.L_x_251 - $__internal_2_$__cuda_sm10x_tcgen05_guardrail_trap_unallocated_columns_being_dealloced)
$__internal_2_$__cuda_sm10x_tcgen05_guardrail_trap_unallocated_columns_being_dealloced:
[----:B------:R-:W-:Y:S05]  /*ab70*/  BPT.TRAP 0x1 ;  /* 0x000000040000795c */ /* 0x000fea0000300000 */
[----:B------:R-:W-:-:S04]  /*ab80*/  HFMA2 R3, -RZ, RZ, 0, 0 ;  /* 0x00000000ff037431 */ /* 0x000fc800000001ff */
[----:B------:R-:W-:Y:S05]  /*ab90*/  RET.REL.NODEC R2 `(_ZN7cutlass13device_kernelINS_4conv6kernel13ConvUniversalINS1_16ConvProblemShapeILNS1_8OperatorE0ELi3EEENS1_10collective14CollectiveConvINS1_47MainloopSm100TmaUmmaWarpSpecializedImplicitGemmILS5_0ELi41ELi3ELi1ELi2EN4cute5tupleIJNSA_1CILi2EEENSC_ILi1EEESE_EEEEENSB_IJNSC_ILi256EEENSC_ILi64EEENSB_IJNSC_ILi32EEEEEEEEENS_12float_e4m3_tESM_NSA_8TiledMMAINSA_8MMA_AtomIJNSA_10MMA_TraitsINSA_25SM100_MMA_F8F6F4_2x1SM_SSEJSM_SM_fSH_SI_NSA_17integral_constantINSA_4UMMA5MajorELST_0EEESU_NSR_INSS_7ScaleInELSV_0EEESW_EEEEEENSA_6LayoutINSB_IJSE_SE_SE_EEENSB_IJNSC_ILi0EEES11_S11_EEEEENSB_IJNSA_10UnderscoreES14_S14_EEEEENS7_6detail27Sm100ImplicitGemmTileTraitsINSA_25SM100_TMA_2SM_LOAD_IM2COLENSA_14ComposedLayoutINSA_7SwizzleILi1ELi4ELi3EEENSA_18smem_ptr_flag_bitsILi8EEENSZ_INSB_IJNSC_ILi8EEESJ_EEENSB_IJSJ_SE_EEEEEEEvEENS18_INSA_18SM100_TMA_2SM_LOADES1J_vEEEENS_8epilogue10collective18CollectiveEpilogueINS1O_23Sm100TmaWarpSpecializedILi1ELi1ELi64ELb0ELb0EEEJNSB_IJNSC_ILi128EEESI_SK_EEENSB_IJNSZ_IS1T_SE_EENSZ_ISI_SE_EEEEESM_NSB_IJNSB_IJllllEEESE_S11_EEESM_S1Z_NS1O_6fusion15FusionCallbacksIS1S_NS20_17LinearCombinationISM_fSM_fLNS_15FloatRoundStyleE2EEES1U_S1X_JEEENSA_5SM1004TMEM4LOAD26SM100_TMEM_LOAD_32dp32b64xENSA_20SM90_TMA_LOAD_IM2COLENS1A_INS1B_ILi2ELi4ELi3EEES1E_NSZ_INSB_IJS1F_SI_EEENSB_IJSI_SE_EEEEEEENSA_39AutoVectorizingCopyWithAssumedAlignmentILi128EEENSA_21SM90_TMA_STORE_IM2COLES2F_S2H_S2H_EEEvvEEEEvNT_6ParamsE) ;  /* 0xffffff5402187950 */ /* 0x000fea0003c3ffff */
.L_x_250:
[----:B------:R-:W-:-:S00]  /*aba0*/  BRA `(.L_x_250) ;  /* 0xfffffffc00fc7947 */ /* 0x000fc0000383ffff */
[----:B------:R-:W-:-:S00]  /*abb0*/  NOP ;  /* 0x0000000000007918 */ /* 0x000fc00000000000 */
        /* <DEDUP_REMOVED lines=12> */
.L_x_251:


//--------------------- .nv.global.init           --------------------------
	.section	.nv.global.init,"aw",@progbits
.nv.global.init:
	.type		$str$29,@object
	.size		$str$29,($str$30 - $str$29)
$str$29:
        /*0000*/ 	.byte	0x28, 0x61, 0x64, 0x64, 0x72, 0x65, 0x73, 0x73, 0x20, 0x26, 0x20, 0x6d, 0x61, 0x73, 0x6b, 0x29
        /*0010*/ 	.byte	0x20, 0x3d, 0x3d, 0x20, 0x30, 0x00
	.type		$str$30,@object
	.size		$str$30,($str$28 - $str$30)
$str$30:
        /*0016*/ 	.byte	0x2f, 0x74, 0x6d, 0x70, 0x2f, 0x63, 0x75, 0x74, 0x6c, 0x61, 0x73, 0x73, 0x5f, 0x73, 0x77, 0x65
        /*0026*/ 	.byte	0x65, 0x70, 0x5f, 0x73, 0x72, 0x63, 0x2f, 0x69, 0x6e, 0x63, 0x6c, 0x75, 0x64, 0x65, 0x2f, 0x63
        /*0036*/ 	.byte	0x75, 0x74, 0x65, 0x2f, 0x70, 0x6f, 0x69, 0x6e, 0x74, 0x65, 0x72, 0x5f, 0x66, 0x6c, 0x61, 0x67
        /*0046*/ 	.byte	0x67, 0x65, 0x64, 0x2e, 0x68, 0x70, 0x70, 0x00
	.type		$str$28,@object
	.size		$str$28,($str$27 - $str$28)
$str$28:
        /*004e*/ 	.byte	0x2f, 0x74, 0x6d, 0x70, 0x2f, 0x63, 0x75, 0x74, 0x6c, 0x61, 0x73, 0x73, 0x5f, 0x73, 0x77, 0x65
        /*005e*/ 	.byte	0x65, 0x70, 0x5f, 0x73, 0x72, 0x63, 0x2f, 0x69, 0x6e, 0x63, 0x6c, 0x75, 0x64, 0x65, 0x2f, 0x63
        /*006e*/ 	.byte	0x75, 0x74, 0x65, 0x2f, 0x61, 0x74, 0x6f, 0x6d, 0x2f, 0x63, 0x6f, 0x70, 0x79, 0x5f, 0x74, 0x72
        /*007e*/ 	.byte	0x61, 0x69, 0x74, 0x73, 0x5f, 0x73, 0x6d, 0x31, 0x30, 0x30, 0x2e, 0x68, 0x70, 0x70, 0x00
	.type		$str$27,@object
	.size		$str$27,(__unnamed_1 - $str$27)
$str$27:
        /*008d*/ 	.byte	0x28, 0x28, 0x75, 0x69, 0x6e, 0x74, 0x33, 0x32, 0x5f, 0x74, 0x28, 0x74, 0x68, 0x72, 0x65, 0x61
        /*009d*/ 	.byte	0x64, 0x49, 0x64, 0x78, 0x2e, 0x78, 0x29, 0x20, 0x2f, 0x20, 0x33, 0x32, 0x29, 0x20, 0x25, 0x20
        /*00ad*/ 	.byte	0x34, 0x29, 0x20, 0x3d, 0x3d, 0x20, 0x28, 0x28, 0x28, 0x74, 0x6d, 0x65, 0x6d, 0x5f, 0x61, 0x64
        /*00bd*/ 	.byte	0x64, 0x72, 0x20, 0x3e, 0x3e, 0x20, 0x31, 0x36, 0x29, 0x20, 0x2f, 0x20, 0x33, 0x32, 0x29, 0x20
        /*00cd*/ 	.byte	0x25, 0x20, 0x34, 0x29, 0x00
	.type		__unnamed_1,@object
	.size		__unnamed_1,(__unnamed_2 - __unnamed_1)
__unnamed_1:
        /*00d2*/ 	.byte	0x61, 0x75, 0x74, 0x6f, 0x20, 0x63, 0x75, 0x74, 0x65, 0x3a, 0x3a, 0x61, 0x73, 0x5f, 0x70, 0x6f
        /* <DEDUP_REMOVED lines=24> */
        /*0262*/ 	.byte	0x43, 0x3c, 0x38, 0x31, 0x39, 0x32, 0x3e, 0x3e, 0x3e, 0x3e, 0x5d, 0x00
	.type		__unnamed_2,@object
	.size		__unnamed_2,(.L_2 - __unnamed_2)
__unnamed_2:
        /* <DEDUP_REMOVED lines=42> */
        /*050e*/ 	.byte	0x3e, 0x3e, 0x3e, 0x3e, 0x5d, 0x00
.L_2:


//--------------------- .nv.shared._ZN7cutlass13device_kernelINS_4conv6kernel13ConvUniversalINS1_16ConvProblemShapeILNS1_8OperatorE0ELi3EEENS1_10collective14CollectiveConvINS1_47MainloopSm100TmaUmmaWarpSpecializedImplicitGemmILS5_0ELi41ELi3ELi1ELi2EN4cute5tupleIJNSA_1CILi2EEENSC_ILi1EEESE_EEEEENSB_IJNSC_ILi256EEENSC_ILi64EEENSB_IJNSC_ILi32EEEEEEEEENS_12float_e4m3_tESM_NSA_8TiledMMAINSA_8MMA_AtomIJNSA_10MMA_TraitsINSA_25SM100_MMA_F8F6F4_2x1SM_SSEJSM_SM_fSH_SI_NSA_17integral_constantINSA_4UMMA5MajorELST_0EEESU_NSR_INSS_7ScaleInELSV_0EEESW_EEEEEENSA_6LayoutINSB_IJSE_SE_SE_EEENSB_IJNSC_ILi0EEES11_S11_EEEEENSB_IJNSA_10UnderscoreES14_S14_EEEEENS7_6detail27Sm100ImplicitGemmTileTraitsINSA_25SM100_TMA_2SM_LOAD_IM2COLENSA_14ComposedLayoutINSA_7SwizzleILi1ELi4ELi3EEENSA_18smem_ptr_flag_bitsILi8EEENSZ_INSB_IJNSC_ILi8EEESJ_EEENSB_IJSJ_SE_EEEEEEEvEENS18_INSA_18SM100_TMA_2SM_LOADES1J_vEEEENS_8epilogue10collective18CollectiveEpilogueINS1O_23Sm100TmaWarpSpecializedILi1ELi1ELi64ELb0ELb0EEEJNSB_IJNSC_ILi128EEESI_SK_EEENSB_IJNSZ_IS1T_SE_EENSZ_ISI_SE_EEEEESM_NSB_IJNSB_IJllllEEESE_S11_EEESM_S1Z_NS1O_6fusion15FusionCallbacksIS1S_NS20_17LinearCombinationISM_fSM_fLNS_15FloatRoundStyleE2EEES1U_S1X_JEEENSA_5SM1004TMEM4LOAD26SM100_TMEM_LOAD_32dp32b64xENSA_20SM90_TMA_LOAD_IM2COLENS1A_INS1B_ILi2ELi4ELi3EEES1E_NSZ_INSB_IJS1F_SI_EEENSB_IJSI_SE_EEEEEEENSA_39AutoVectorizingCopyWithAssumedAlignmentILi128EEENSA_21SM90_TMA_STORE_IM2COLES2F_S2H_S2H_EEEvvEEEEvNT_6ParamsE --------------------------
	.section	.nv.shared._ZN7cutlass13device_kernelINS_4conv6kernel13ConvUniversalINS1_16ConvProblemShapeILNS1_8OperatorE0ELi3EEENS1_10collective14CollectiveConvINS1_47MainloopSm100TmaUmmaWarpSpecializedImplicitGemmILS5_0ELi41ELi3ELi1ELi2EN4cute5tupleIJNSA_1CILi2EEENSC_ILi1EEESE_EEEEENSB_IJNSC_ILi256EEENSC_ILi64EEENSB_IJNSC_ILi32EEEEEEEEENS_12float_e4m3_tESM_NSA_8TiledMMAINSA_8MMA_AtomIJNSA_10MMA_TraitsINSA_25SM100_MMA_F8F6F4_2x1SM_SSEJSM_SM_fSH_SI_NSA_17integral_constantINSA_4UMMA5MajorELST_0EEESU_NSR_INSS_7ScaleInELSV_0EEESW_EEEEEENSA_6LayoutINSB_IJSE_SE_SE_EEENSB_IJNSC_ILi0EEES11_S11_EEEEENSB_IJNSA_10UnderscoreES14_S14_EEEEENS7_6detail27Sm100ImplicitGemmTileTraitsINSA_25SM100_TMA_2SM_LOAD_IM2COLENSA_14ComposedLayoutINSA_7SwizzleILi1ELi4ELi3EEENSA_18smem_ptr_flag_bitsILi8EEENSZ_INSB_IJNSC_ILi8EEESJ_EEENSB_IJSJ_SE_EEEEEEEvEENS18_INSA_18SM100_TMA_2SM_LOADES1J_vEEEENS_8epilogue10collective18CollectiveEpilogueINS1O_23Sm100TmaWarpSpecializedILi1ELi1ELi64ELb0ELb0EEEJNSB_IJNSC_ILi128EEESI_SK_EEENSB_IJNSZ_IS1T_SE_EENSZ_ISI_SE_EEEEESM_NSB_IJNSB_IJllllEEESE_S11_EEESM_S1Z_NS1O_6fusion15FusionCallbacksIS1S_NS20_17LinearCombinationISM_fSM_fLNS_15FloatRoundStyleE2EEES1U_S1X_JEEENSA_5SM1004TMEM4LOAD26SM100_TMEM_LOAD_32dp32b64xENSA_20SM90_TMA_LOAD_IM2COLENS1A_INS1B_ILi2ELi4ELi3EEES1E_NSZ_INSB_IJS1F_SI_EEENSB_IJSI_SE_EEEEEEENSA_39AutoVectorizingCopyWithAssumedAlignmentILi128EEENSA_21SM90_TMA_STORE_IM2COLES2F_S2H_S2H_EEEvvEEEEvNT_6ParamsE,"aw",@nobits
	.sectionflags	@""
	.align	16
	.zero		1024


//--------------------- .nv.shared.reserved.0     --------------------------
	.section	.nv.shared.reserved.0,"aw",@nobits
	.weak		__nv_reservedSMEM_offset_0_alias
	.size		__nv_reservedSMEM_offset_0_alias, 0, 64
	.other		__nv_reservedSMEM_offset_0_alias,@"STO_CUDA_RESERVED_SHARED STV_DEFAULT"
__nv_reservedSMEM_offset_0_alias:
	.zero		0
.nv.shared.reserved.0:
	.zero		64
	.weak		__nv_reservedSMEM_tcgen05_partition
	.type		__nv_reservedSMEM_tcgen05_partition,@object
	.size		__nv_reservedSMEM_tcgen05_partition,(.L_0 - __nv_reservedSMEM_tcgen05_partition)
__nv_reservedSMEM_tcgen05_partition:
	.zero		32
.L_0:


//--------------------- .nv.global                --------------------------
	.section	.nv.global,"aw",@nobits
.nv.global:
	.type		_ZN39_INTERNAL_b6b39afc_4_k_cu_9c3050db_30214cute1_E,@object
	.size		_ZN39_INTERNAL_b6b39afc_4_k_cu_9c3050db_30214cute1_E,(_ZN39_INTERNAL_b6b39afc_4_k_cu_9c3050db_30214cuda3std3__45__cpo6cbeginE - _ZN39_INTERNAL_b6b39afc_4_k_cu_9c3050db_30214cute1_E)
_ZN39_INTERNAL_b6b39afc_4_k_cu_9c3050db_30214cute1_E:
	.zero		1
	.type		_ZN39_INTERNAL_b6b39afc_4_k_cu_9c3050db_30214cuda3std3__45__cpo6cbeginE,@object
	.size		_ZN39_INTERNAL_b6b39afc_4_k_cu_9c3050db_30214cuda3std3__45__cpo6cbeginE,(_ZN39_INTERNAL_b6b39afc_4_k_cu_9c3050db_30214cuda3std3__48in_placeE - _ZN39_INTERNAL_b6b39afc_4_k_cu_9c3050db_30214cuda3std3__45__cpo6cbeginE)
_ZN39_INTERNAL_b6b39afc_4_k_cu_9c3050db_30214cuda3std3__45__cpo6cbeginE:
	.zero		1
	.type		_ZN39_INTERNAL_b6b39afc_4_k_cu_9c3050db_30214cuda3std3__48in_placeE,@object
	.size		_ZN39_INTERNAL_b6b39afc_4_k_cu_9c3050db_30214cuda3std3__48in_placeE,(_ZN39_INTERNAL_b6b39afc_4_k_cu_9c3050db_30214cuda3std6ranges3__45__cpo9iter_moveE - _ZN39_INTERNAL_b6b39afc_4_k_cu_9c3050db_30214cuda3std3__48in_placeE)
_ZN39_INTERNAL_b6b39afc_4_k_cu_9c3050db_30214cuda3std3__48in_placeE:
	.zero		1
	.type		_ZN39_INTERNAL_b6b39afc_4_k_cu_9c3050db_30214cuda3std6ranges3__45__cpo9iter_moveE,@object
	.size		_ZN39_INTERNAL_b6b39afc_4_k_cu_9c3050db_30214cuda3std6ranges3__45__cpo9iter_moveE,(_ZN39_INTERNAL_b6b39afc_4_k_cu_9c3050db_30214cuda3std3__45__cpo5beginE - _ZN39_INTERNAL_b6b39afc_4_k_cu_9c3050db_30214cuda3std6ranges3__45__cpo9iter_moveE)
_ZN39_INTERNAL_b6b39afc_4_k_cu_9c3050db_30214cuda3std6ranges3__45__cpo9iter_moveE:
	.zero		1
	.type		_ZN39_INTERNAL_b6b39afc_4_k_cu_9c3050db_30214cuda3std3__45__cpo5beginE,@object
	.size		_ZN39_INTERNAL_b6b39afc_4_k_cu_9c3050db_30214cuda3std3__45__cpo5beginE,(_ZN39_INTERNAL_b6b39afc_4_k_cu_9c3050db_30214cuda3std3__441_GLOBAL__N__b6b39afc_4_k_cu_9c3050db_30216ignoreE - _ZN39_INTERNAL_b6b39afc_4_k_cu_9c3050db_30214cuda3std3__45__cpo5beginE)
_ZN39_INTERNAL_b6b39afc_4_k_cu_9c3050db_30214cuda3std3__45__cpo5beginE:
	.zero		1
	.type		_ZN39_INTERNAL_b6b39afc_4_k_cu_9c3050db_30214cuda3std3__441_GLOBAL__N__b6b39afc_4_k_cu_9c3050db_30216ignoreE,@object
	.size		_ZN39_INTERNAL_b6b39afc_4_k_cu_9c3050db_30214cuda3std3__441_GLOBAL__N__b6b39afc_4_k_cu_9c3050db_30216ignoreE,(_ZN39_INTERNAL_b6b39afc_4_k_cu_9c3050db_30214cute7productE - _ZN39_INTERNAL_b6b39afc_4_k_cu_9c3050db_30214cuda3std3__441_GLOBAL__N__b6b39afc_4_k_cu_9c3050db_30216ignoreE)
_ZN39_INTERNAL_b6b39afc_4_k_cu_9c3050db_30214cuda3std3__441_GLOBAL__N__b6b39afc_4_k_cu_9c3050db_30216ignoreE:
	.zero		1
	.type		_ZN39_INTERNAL_b6b39afc_4_k_cu_9c3050db_30214cute7productE,@object
	.size		_ZN39_INTERNAL_b6b39afc_4_k_cu_9c3050db_30214cute7productE,(_ZN39_INTERNAL_b6b39afc_4_k_cu_9c3050db_30214cuda3std3__45__cpo3endE - _ZN39_INTERNAL_b6b39afc_4_k_cu_9c3050db_30214cute7productE)
_ZN39_INTERNAL_b6b39afc_4_k_cu_9c3050db_30214cute7productE:
	.zero		1
	.type		_ZN39_INTERNAL_b6b39afc_4_k_cu_9c3050db_30214cuda3std3__45__cpo3endE,@object
	.size		_ZN39_INTERNAL_b6b39afc_4_k_cu_9c3050db_30214cuda3std3__45__cpo3endE,(_ZN39_INTERNAL_b6b39afc_4_k_cu_9c3050db_30214cuda3std3__419piecewise_constructE - _ZN39_INTERNAL_b6b39afc_4_k_cu_9c3050db_30214cuda3std3__45__cpo3endE)
_ZN39_INTERNAL_b6b39afc_4_k_cu_9c3050db_30214cuda3std3__45__cpo3endE:
	.zero		1
	.type		_ZN39_INTERNAL_b6b39afc_4_k_cu_9c3050db_30214cuda3std3__419piecewise_constructE,@object
	.size		_ZN39_INTERNAL_b6b39afc_4_k_cu_9c3050db_30214cuda3std3__419piecewise_constructE,(_ZN39_INTERNAL_b6b39afc_4_k_cu_9c3050db_30214cuda3std3__45__cpo4cendE - _ZN39_INTERNAL_b6b39afc_4_k_cu_9c3050db_30214cuda3std3__419piecewise_constructE)
_ZN39_INTERNAL_b6b39afc_4_k_cu_9c3050db_30214cuda3std3__419piecewise_constructE:
	.zero		1
	.type		_ZN39_INTERNAL_b6b39afc_4_k_cu_9c3050db_30214cuda3std3__45__cpo4cendE,@object
	.size		_ZN39_INTERNAL_b6b39afc_4_k_cu_9c3050db_30214cuda3std3__45__cpo4cendE,(_ZN39_INTERNAL_b6b39afc_4_k_cu_9c3050db_30214cuda3std6ranges3__45__cpo4swapE - _ZN39_INTERNAL_b6b39afc_4_k_cu_9c3050db_30214cuda3std3__45__cpo4cendE)
_ZN39_INTERNAL_b6b39afc_4_k_cu_9c3050db_30214cuda3std3__45__cpo4cendE:
	.zero		1
	.type		_ZN39_INTERNAL_b6b39afc_4_k_cu_9c3050db_30214cuda3std6ranges3__45__cpo4swapE,@object
	.size		_ZN39_INTERNAL_b6b39afc_4_k_cu_9c3050db_30214cuda3std6ranges3__45__cpo4swapE,(.L_10 - _ZN39_INTERNAL_b6b39afc_4_k_cu_9c3050db_30214cuda3std6ranges3__45__cpo4swapE)
_ZN39_INTERNAL_b6b39afc_4_k_cu_9c3050db_30214cuda3std6ranges3__45__cpo4swapE:
	.zero		1
.L_10:


//--------------------- .nv.constant0._ZN7cutlass13device_kernelINS_4conv6kernel13ConvUniversalINS1_16ConvProblemShapeILNS1_8OperatorE0ELi3EEENS1_10collective14CollectiveConvINS1_47MainloopSm100TmaUmmaWarpSpecializedImplicitGemmILS5_0ELi41ELi3ELi1ELi2EN4cute5tupleIJNSA_1CILi2EEENSC_ILi1EEESE_EEEEENSB_IJNSC_ILi256EEENSC_ILi64EEENSB_IJNSC_ILi32EEEEEEEEENS_12float_e4m3_tESM_NSA_8TiledMMAINSA_8MMA_AtomIJNSA_10MMA_TraitsINSA_25SM100_MMA_F8F6F4_2x1SM_SSEJSM_SM_fSH_SI_NSA_17integral_constantINSA_4UMMA5MajorELST_0EEESU_NSR_INSS_7ScaleInELSV_0EEESW_EEEEEENSA_6LayoutINSB_IJSE_SE_SE_EEENSB_IJNSC_ILi0EEES11_S11_EEEEENSB_IJNSA_10UnderscoreES14_S14_EEEEENS7_6detail27Sm100ImplicitGemmTileTraitsINSA_25SM100_TMA_2SM_LOAD_IM2COLENSA_14ComposedLayoutINSA_7SwizzleILi1ELi4ELi3EEENSA_18smem_ptr_flag_bitsILi8EEENSZ_INSB_IJNSC_ILi8EEESJ_EEENSB_IJSJ_SE_EEEEEEEvEENS18_INSA_18SM100_TMA_2SM_LOADES1J_vEEEENS_8epilogue10collective18CollectiveEpilogueINS1O_23Sm100TmaWarpSpecializedILi1ELi1ELi64ELb0ELb0EEEJNSB_IJNSC_ILi128EEESI_SK_EEENSB_IJNSZ_IS1T_SE_EENSZ_ISI_SE_EEEEESM_NSB_IJNSB_IJllllEEESE_S11_EEESM_S1Z_NS1O_6fusion15FusionCallbacksIS1S_NS20_17LinearCombinationISM_fSM_fLNS_15FloatRoundStyleE2EEES1U_S1X_JEEENSA_5SM1004TMEM4LOAD26SM100_TMEM_LOAD_32dp32b64xENSA_20SM90_TMA_LOAD_IM2COLENS1A_INS1B_ILi2ELi4ELi3EEES1E_NSZ_INSB_IJS1F_SI_EEENSB_IJSI_SE_EEEEEEENSA_39AutoVectorizingCopyWithAssumedAlignmentILi128EEENSA_21SM90_TMA_STORE_IM2COLES2F_S2H_S2H_EEEvvEEEEvNT_6ParamsE --------------------------
	.section	.nv.constant0._ZN7cutlass13device_kernelINS_4conv6kernel13ConvUniversalINS1_16ConvProblemShapeILNS1_8OperatorE0ELi3EEENS1_10collective14CollectiveConvINS1_47MainloopSm100TmaUmmaWarpSpecializedImplicitGemmILS5_0ELi41ELi3ELi1ELi2EN4cute5tupleIJNSA_1CILi2EEENSC_ILi1EEESE_EEEEENSB_IJNSC_ILi256EEENSC_ILi64EEENSB_IJNSC_ILi32EEEEEEEEENS_12float_e4m3_tESM_NSA_8TiledMMAINSA_8MMA_AtomIJNSA_10MMA_TraitsINSA_25SM100_MMA_F8F6F4_2x1SM_SSEJSM_SM_fSH_SI_NSA_17integral_constantINSA_4UMMA5MajorELST_0EEESU_NSR_INSS_7ScaleInELSV_0EEESW_EEEEEENSA_6LayoutINSB_IJSE_SE_SE_EEENSB_IJNSC_ILi0EEES11_S11_EEEEENSB_IJNSA_10UnderscoreES14_S14_EEEEENS7_6detail27Sm100ImplicitGemmTileTraitsINSA_25SM100_TMA_2SM_LOAD_IM2COLENSA_14ComposedLayoutINSA_7SwizzleILi1ELi4ELi3EEENSA_18smem_ptr_flag_bitsILi8EEENSZ_INSB_IJNSC_ILi8EEESJ_EEENSB_IJSJ_SE_EEEEEEEvEENS18_INSA_18SM100_TMA_2SM_LOADES1J_vEEEENS_8epilogue10collective18CollectiveEpilogueINS1O_23Sm100TmaWarpSpecializedILi1ELi1ELi64ELb0ELb0EEEJNSB_IJNSC_ILi128EEESI_SK_EEENSB_IJNSZ_IS1T_SE_EENSZ_ISI_SE_EEEEESM_NSB_IJNSB_IJllllEEESE_S11_EEESM_S1Z_NS1O_6fusion15FusionCallbacksIS1S_NS20_17LinearCombinationISM_fSM_fLNS_15FloatRoundStyleE2EEES1U_S1X_JEEENSA_5SM1004TMEM4LOAD26SM100_TMEM_LOAD_32dp32b64xENSA_20SM90_TMA_LOAD_IM2COLENS1A_INS1B_ILi2ELi4ELi3EEES1E_NSZ_INSB_IJS1F_SI_EEENSB_IJSI_SE_EEEEEEENSA_39AutoVectorizingCopyWithAssumedAlignmentILi128EEENSA_21SM90_TMA_STORE_IM2COLES2F_S2H_S2H_EEEvvEEEEvNT_6ParamsE,"a",@progbits
	.sectionflags	@""
	.align	4
.nv.constant0._ZN7cutlass13device_kernelINS_4conv6kernel13ConvUniversalINS1_16ConvProblemShapeILNS1_8OperatorE0ELi3EEENS1_10collective14CollectiveConvINS1_47MainloopSm100TmaUmmaWarpSpecializedImplicitGemmILS5_0ELi41ELi3ELi1ELi2EN4cute5tupleIJNSA_1CILi2EEENSC_ILi1EEESE_EEEEENSB_IJNSC_ILi256EEENSC_ILi64EEENSB_IJNSC_ILi32EEEEEEEEENS_12float_e4m3_tESM_NSA_8TiledMMAINSA_8MMA_AtomIJNSA_10MMA_TraitsINSA_25SM100_MMA_F8F6F4_2x1SM_SSEJSM_SM_fSH_SI_NSA_17integral_constantINSA_4UMMA5MajorELST_0EEESU_NSR_INSS_7ScaleInELSV_0EEESW_EEEEEENSA_6LayoutINSB_IJSE_SE_SE_EEENSB_IJNSC_ILi0EEES11_S11_EEEEENSB_IJNSA_10UnderscoreES14_S14_EEEEENS7_6detail27Sm100ImplicitGemmTileTraitsINSA_25SM100_TMA_2SM_LOAD_IM2COLENSA_14ComposedLayoutINSA_7SwizzleILi1ELi4ELi3EEENSA_18smem_ptr_flag_bitsILi8EEENSZ_INSB_IJNSC_ILi8EEESJ_EEENSB_IJSJ_SE_EEEEEEEvEENS18_INSA_18SM100_TMA_2SM_LOADES1J_vEEEENS_8epilogue10collective18CollectiveEpilogueINS1O_23Sm100TmaWarpSpecializedILi1ELi1ELi64ELb0ELb0EEEJNSB_IJNSC_ILi128EEESI_SK_EEENSB_IJNSZ_IS1T_SE_EENSZ_ISI_SE_EEEEESM_NSB_IJNSB_IJllllEEESE_S11_EEESM_S1Z_NS1O_6fusion15FusionCallbacksIS1S_NS20_17LinearCombinationISM_fSM_fLNS_15FloatRoundStyleE2EEES1U_S1X_JEEENSA_5SM1004TMEM4LOAD26SM100_TMEM_LOAD_32dp32b64xENSA_20SM90_TMA_LOAD_IM2COLENS1A_INS1B_ILi2ELi4ELi3EEES1E_NSZ_INSB_IJS1F_SI_EEENSB_IJSI_SE_EEEEEEENSA_39AutoVectorizingCopyWithAssumedAlignmentILi128EEENSA_21SM90_TMA_STORE_IM2COLES2F_S2H_S2H_EEEvvEEEEvNT_6ParamsE:
	.zero		3200


//--------------------- SYMBOLS --------------------------

	.type		.nv.reservedSmem.offset0,@object
	.size		.nv.reservedSmem.offset0,0x4
	.type		.nv.reservedSmem.cap,@object
	.size		.nv.reservedSmem.cap,0x4
	.type		__assertfail,@function
